	.target	sm_90a

	.elftype	@"ET_EXEC"


//--------------------- .note.nv.tkinfo           --------------------------
	.section	.note.nv.tkinfo,"",@"SHT_NOTE"
	.sectionflags	@"SHF_NOTE_NV_TKINFO"
	.tkinfo
        /*0018*/ 	.word	0x00000002
        /*0030*/ 	.string	""
        /*0030*/ 	.string	"ptxas"
        /*0030*/ 	.string	"Cuda compilation tools, release 13.0, V13.0.88"
        /*0030*/ 	.string	"Build cuda_13.0.r13.0/compiler.36424714_0"
        /*0030*/ 	.string	"-v  -suppress-debug-info  -lineinfo  -arch sm_90a "



//--------------------- .note.nv.cuinfo           --------------------------
	.section	.note.nv.cuinfo,"",@"SHT_NOTE"
	.sectionflags	@"SHF_NOTE_NV_CUINFO"
        /*0018*/ 	.short	0x0002
        /*001a*/ 	.short	0x005a
        /*001c*/ 	.short	0x0082
	.zero		2


//--------------------- .nv.info                  --------------------------
	.section	.nv.info,"",@"SHT_CUDA_INFO"
	.align	4


	//----- nvinfo : EIATTR_REGCOUNT
	.align		4
        /*0000*/ 	.byte	0x04, 0x2f
        /*0002*/ 	.short	(.L_1 - .L_0)
	.align		4
.L_0:
        /*0004*/ 	.word	index@(gluon_wgmma)
        /*0008*/ 	.word	0x0000009a


	//----- nvinfo : EIATTR_FRAME_SIZE
	.align		4
.L_1:
        /*000c*/ 	.byte	0x04, 0x11
        /*000e*/ 	.short	(.L_3 - .L_2)
	.align		4
.L_2:
        /*0010*/ 	.word	index@(gluon_wgmma)
        /*0014*/ 	.word	0x00000000


	//----- nvinfo : EIATTR_MIN_STACK_SIZE
	.align		4
.L_3:
        /*0018*/ 	.byte	0x04, 0x12
        /*001a*/ 	.short	(.L_5 - .L_4)
	.align		4
.L_4:
        /*001c*/ 	.word	index@(gluon_wgmma)
        /*0020*/ 	.word	0x00000000
.L_5:


//--------------------- .nv.compat                --------------------------
	.section	.nv.compat,"",@"SHT_CUDA_COMPAT_INFO"
	.align	4
        /*0000*/ 	.byte	0x02, 0x09, 0x01, 0x00, 0x02, 0x02, 0x04, 0x00, 0x02, 0x05, 0x05, 0x00, 0x03, 0x07, 0x01, 0x01
        /*0010*/ 	.byte	0x02, 0x03, 0x03, 0x00, 0x02, 0x06, 0x01, 0x00, 0x04, 0x0b, 0x08, 0x00, 0x00, 0x00, 0x00, 0x00
        /*0020*/ 	.byte	0x00, 0x00, 0x00, 0x00


//--------------------- .nv.info.gluon_wgmma      --------------------------
	.section	.nv.info.gluon_wgmma,"",@"SHT_CUDA_INFO"
	.sectionflags	@""
	.align	4


	//----- nvinfo : EIATTR_CUDA_API_VERSION
	.align		4
        /*0000*/ 	.byte	0x04, 0x37
        /*0002*/ 	.short	(.L_7 - .L_6)
.L_6:
        /*0004*/ 	.word	0x00000082


	//----- nvinfo : EIATTR_KPARAM_INFO
	.align		4
.L_7:
        /*0008*/ 	.byte	0x04, 0x17
        /*000a*/ 	.short	(.L_9 - .L_8)
.L_8:
        /*000c*/ 	.word	0x00000000
        /*0010*/ 	.short	0x000a
        /*0012*/ 	.short	0x0048
        /*0014*/ 	.byte	0x00, 0xf4, 0x21, 0x00


	//----- nvinfo : EIATTR_KPARAM_INFO
	.align		4
.L_9:
        /*0018*/ 	.byte	0x04, 0x17
        /*001a*/ 	.short	(.L_11 - .L_10)
.L_10:
        /*001c*/ 	.word	0x00000000
        /*0020*/ 	.short	0x0009
        /*0022*/ 	.short	0x0040
        /*0024*/ 	.byte	0x00, 0xf4, 0x21, 0x00


	//----- nvinfo : EIATTR_KPARAM_INFO
	.align		4
.L_11:
        /*0028*/ 	.byte	0x04, 0x17
        /*002a*/ 	.short	(.L_13 - .L_12)
.L_12:
        /*002c*/ 	.word	0x00000000
        /*0030*/ 	.short	0x0008
        /*0032*/ 	.short	0x0038
        /*0034*/ 	.byte	0x00, 0xf0, 0x21, 0x00


	//----- nvinfo : EIATTR_KPARAM_INFO
	.align		4
.L_13:
        /*0038*/ 	.byte	0x04, 0x17
        /*003a*/ 	.short	(.L_15 - .L_14)
.L_14:
        /*003c*/ 	.word	0x00000000
        /*0040*/ 	.short	0x0007
        /*0042*/ 	.short	0x0030
        /*0044*/ 	.byte	0x00, 0xf0, 0x21, 0x00


	//----- nvinfo : EIATTR_KPARAM_INFO
	.align		4
.L_15:
        /*0048*/ 	.byte	0x04, 0x17
        /*004a*/ 	.short	(.L_17 - .L_16)
.L_16:
        /*004c*/ 	.word	0x00000000
        /*0050*/ 	.short	0x0006
        /*0052*/ 	.short	0x0028
        /*0054*/ 	.byte	0x00, 0xf0, 0x21, 0x00


	//----- nvinfo : EIATTR_KPARAM_INFO
	.align		4
.L_17:
        /*0058*/ 	.byte	0x04, 0x17
        /*005a*/ 	.short	(.L_19 - .L_18)
.L_18:
        /*005c*/ 	.word	0x00000000
        /*0060*/ 	.short	0x0005
        /*0062*/ 	.short	0x0020
        /*0064*/ 	.byte	0x00, 0xf0, 0x11, 0x00


	//----- nvinfo : EIATTR_KPARAM_INFO
	.align		4
.L_19:
        /*0068*/ 	.byte	0x04, 0x17
        /*006a*/ 	.short	(.L_21 - .L_20)
.L_20:
        /*006c*/ 	.word	0x00000000
        /*0070*/ 	.short	0x0004
        /*0072*/ 	.short	0x001c
        /*0074*/ 	.byte	0x00, 0xf0, 0x11, 0x00


	//----- nvinfo : EIATTR_KPARAM_INFO
	.align		4
.L_21:
        /*0078*/ 	.byte	0x04, 0x17
        /*007a*/ 	.short	(.L_23 - .L_22)
.L_22:
        /*007c*/ 	.word	0x00000000
        /*0080*/ 	.short	0x0003
        /*0082*/ 	.short	0x0018
        /*0084*/ 	.byte	0x00, 0xf0, 0x11, 0x00


	//----- nvinfo : EIATTR_KPARAM_INFO
	.align		4
.L_23:
        /*0088*/ 	.byte	0x04, 0x17
        /*008a*/ 	.short	(.L_25 - .L_24)
.L_24:
        /*008c*/ 	.word	0x00000000
        /*0090*/ 	.short	0x0002
        /*0092*/ 	.short	0x0010
        /*0094*/ 	.byte	0x00, 0xf4, 0x21, 0x00


	//----- nvinfo : EIATTR_KPARAM_INFO
	.align		4
.L_25:
        /*0098*/ 	.byte	0x04, 0x17
        /*009a*/ 	.short	(.L_27 - .L_26)
.L_26:
        /*009c*/ 	.word	0x00000000
        /*00a0*/ 	.short	0x0001
        /*00a2*/ 	.short	0x0008
        /*00a4*/ 	.byte	0x00, 0xf4, 0x21, 0x00


	//----- nvinfo : EIATTR_KPARAM_INFO
	.align		4
.L_27:
        /*00a8*/ 	.byte	0x04, 0x17
        /*00aa*/ 	.short	(.L_29 - .L_28)
.L_28:
        /*00ac*/ 	.word	0x00000000
        /*00b0*/ 	.short	0x0000
        /*00b2*/ 	.short	0x0000
        /*00b4*/ 	.byte	0x00, 0xf4, 0x21, 0x00


	//----- nvinfo : EIATTR_SPARSE_MMA_MASK
	.align		4
.L_29:
        /*00b8*/ 	.byte	0x03, 0x50
        /*00ba*/ 	.short	0x0000


	//----- nvinfo : EIATTR_MAXREG_COUNT
	.align		4
        /*00bc*/ 	.byte	0x03, 0x1b
        /*00be*/ 	.short	0x00ff


	//----- nvinfo : EIATTR_NUM_BARRIERS
	.align		4
        /*00c0*/ 	.byte	0x02, 0x4c
        /*00c2*/ 	.byte	0x01
	.zero		1


	//----- nvinfo : EIATTR_MERCURY_ISA_VERSION
	.align		4
        /*00c4*/ 	.byte	0x03, 0x5f
        /*00c6*/ 	.short	0x0101


	//----- nvinfo : EIATTR_INT_WARP_WIDE_INSTR_OFFSETS
	.align		4
        /*00c8*/ 	.byte	0x04, 0x31
        /*00ca*/ 	.short	(.L_31 - .L_30)


	//   ....[0]....
.L_30:
        /*00cc*/ 	.word	0x00001310


	//   ....[1]....
        /*00d0*/ 	.word	0x00001330


	//   ....[2]....
        /*00d4*/ 	.word	0x000013e0


	//   ....[3]....
        /*00d8*/ 	.word	0x00001cf0


	//   ....[4]....
        /*00dc*/ 	.word	0x00001d00


	//   ....[5]....
        /*00e0*/ 	.word	0x00001d80


	//   ....[6]....
        /*00e4*/ 	.word	0x00001d90


	//   ....[7]....
        /*00e8*/ 	.word	0x000022f0


	//   ....[8]....
        /*00ec*/ 	.word	0x00002370


	//----- nvinfo : EIATTR_COOP_GROUP_MASK_REGIDS
	.align		4
.L_31:
        /*00f0*/ 	.byte	0x04, 0x29
        /*00f2*/ 	.short	(.L_33 - .L_32)


	//   ....[0]....
.L_32:
        /*00f4*/ 	.word	0xffffffff


	//   ....[1]....
        /*00f8*/ 	.word	0xffffffff


	//   ....[2]....
        /*00fc*/ 	.word	0xffffffff


	//----- nvinfo : EIATTR_COOP_GROUP_INSTR_OFFSETS
	.align		4
.L_33:
        /*0100*/ 	.byte	0x04, 0x28
        /*0102*/ 	.short	(.L_35 - .L_34)


	//   ....[0]....
.L_34:
        /*0104*/ 	.word	0x00000150


	//   ....[1]....
        /*0108*/ 	.word	0x00000730


	//   ....[2]....
        /*010c*/ 	.word	0x00000ce0


	//----- nvinfo : EIATTR_MBARRIER_INSTR_OFFSETS
	.align		4
.L_35:
        /*0110*/ 	.byte	0x04, 0x39
        /*0112*/ 	.short	(.L_37 - .L_36)


	//   ....[0]....
.L_36:
        /*0114*/ 	.word	0x00001480
        /*0118*/ 	.word	0x000000ff
        /*011c*/ 	.word	0x00008000
        /*0120*/ 	.short	0x0100
        /*0122*/ 	.byte	0x14
	.zero		1


	//   ....[1]....
        /*0124*/ 	.word	0x00001610
        /*0128*/ 	.word	0x000000ff
        /*012c*/ 	.word	0x00008008
        /*0130*/ 	.short	0x0100
        /*0132*/ 	.byte	0x14
	.zero		1


	//   ....[2]....
        /*0134*/ 	.word	0x00001e80
        /*0138*/ 	.word	0x000000ff
        /*013c*/ 	.word	0x00008000
        /*0140*/ 	.short	0x010a
        /*0142*/ 	.byte	0x22
	.zero		1


	//   ....[3]....
        /*0144*/ 	.word	0x00002180
        /*0148*/ 	.word	0x000000ff
        /*014c*/ 	.word	0x00008000
        /*0150*/ 	.short	0x0108
        /*0152*/ 	.byte	0x14
	.zero		1


	//   ....[4]....
        /*0154*/ 	.word	0x00002280
        /*0158*/ 	.word	0x000000ff
        /*015c*/ 	.word	0x00008008
        /*0160*/ 	.short	0x0108
        /*0162*/ 	.byte	0x14
	.zero		1


	//   ....[5]....
        /*0164*/ 	.word	0x00002780
        /*0168*/ 	.word	0x000000ff
        /*016c*/ 	.word	0x00008000
        /*0170*/ 	.short	0x010a
        /*0172*/ 	.byte	0x22
	.zero		1


	//----- nvinfo : EIATTR_NUM_MBARRIERS
	.align		4
.L_37:
        /*0174*/ 	.byte	0x03, 0x38
        /*0176*/ 	.short	0x0002


	//----- nvinfo : EIATTR_EXIT_INSTR_OFFSETS
	.align		4
        /*0178*/ 	.byte	0x04, 0x1c
        /*017a*/ 	.short	(.L_39 - .L_38)


	//   ....[0]....
.L_38:
        /*017c*/ 	.word	0x00002770


	//----- nvinfo : EIATTR_REQNTID
	.align		4
.L_39:
        /*0180*/ 	.byte	0x04, 0x10
        /*0182*/ 	.short	(.L_41 - .L_40)
.L_40:
        /*0184*/ 	.word	0x00000080
        /*0188*/ 	.word	0x00000001
        /*018c*/ 	.word	0x00000001


	//----- nvinfo : EIATTR_CRS_STACK_SIZE
	.align		4
.L_41:
        /*0190*/ 	.byte	0x04, 0x1e
        /*0192*/ 	.short	(.L_43 - .L_42)
.L_42:
        /*0194*/ 	.word	0x00000000


	//----- nvinfo : EIATTR_CBANK_PARAM_SIZE
	.align		4
.L_43:
        /*0198*/ 	.byte	0x03, 0x19
        /*019a*/ 	.short	0x0050


	//----- nvinfo : EIATTR_PARAM_CBANK
	.align		4
        /*019c*/ 	.byte	0x04, 0x0a
        /*019e*/ 	.short	(.L_45 - .L_44)
	.align		4
.L_44:
        /*01a0*/ 	.word	index@(.nv.constant0.gluon_wgmma)
        /*01a4*/ 	.short	0x0210
        /*01a6*/ 	.short	0x0050


	//----- nvinfo : EIATTR_SW_WAR
	.align		4
.L_45:
        /*01a8*/ 	.byte	0x04, 0x36
        /*01aa*/ 	.short	(.L_47 - .L_46)
.L_46:
        /*01ac*/ 	.word	0x00000008
.L_47:


//--------------------- .nv.callgraph             --------------------------
	.section	.nv.callgraph,"",@"SHT_CUDA_CALLGRAPH"
	.align	4
	.sectionentsize	8
	.align		4
        /*0000*/ 	.word	0x00000000
	.align		4
        /*0004*/ 	.word	0xffffffff
	.align		4
        /*0008*/ 	.word	0x00000000
	.align		4
        /*000c*/ 	.word	0xfffffffe
	.align		4
        /*0010*/ 	.word	0x00000000
	.align		4
        /*0014*/ 	.word	0xfffffffd
	.align		4
        /*0018*/ 	.word	0x00000000
	.align		4
        /*001c*/ 	.word	0xfffffffc


//--------------------- .text.gluon_wgmma         --------------------------
	.section	.text.gluon_wgmma,"ax",@progbits
	.align	128
        .global         gluon_wgmma
        .type           gluon_wgmma,@function
        .size           gluon_wgmma,(.L_x_52 - gluon_wgmma)
        .other          gluon_wgmma,@"STO_CUDA_ENTRY STV_DEFAULT"
gluon_wgmma:
.text.gluon_wgmma:
[----:B------:R-:W-:Y:S01]  /*0000*/  LDC R1, c[0x0][0x28] ;  /* 0x00000a00ff017b82 */ /* 0x000fe20000000800 */
[----:B------:R-:W1:Y:S07]  /*0010*/  S2R R0, SR_TID.X ;  /* 0x0000000000007919 */ /* 0x000e6e0000002100 */
[----:B------:R-:W2:Y:S01]  /*0020*/  S2UR UR4, SR_CgaCtaId ;  /* 0x00000000000479c3 */ /* 0x000ea20000008800 */
[----:B------:R-:W-:Y:S01]  /*0030*/  UMOV UR20, 0x400 ;  /* 0x0000040000147882 */ /* 0x000fe20000000000 */
[----:B------:R-:W-:Y:S01]  /*0040*/  ULDC UR6, c[0x0][0xc] ;  /* 0x0000030000067ab9 */ /* 0x000fe20000000800 */
[----:B------:R-:W-:Y:S01]  /*0050*/  ULDC.64 UR26, c[0x0][0x250] ;  /* 0x00009400001a7ab9 */ /* 0x000fe20000000a00 */
[----:B------:R-:W-:Y:S04]  /*0060*/  BSSY B0, `(.L_x_0) ;  /* 0x000001f000007945 */ /* 0x000fe80003800000 */
[----:B------:R-:W3:Y:S08]  /*0070*/  LDC R5, c[0x0][0x228] ;  /* 0x00008a00ff057b82 */ /* 0x000ef00000000800 */
[----:B------:R-:W4:Y:S08]  /*0080*/  LDC R13, c[0x0][0x230] ;  /* 0x00008c00ff0d7b82 */ /* 0x000f300000000800 */
[----:B------:R-:W-:Y:S01]  /*0090*/  S2UR UR32, SR_CTAID.Y ;  /* 0x00000000002079c3 */ /* 0x000fe20000002600 */
[----:B--2---:R-:W-:-:S03]  /*00a0*/  ULEA UR20, UR4, UR20, 0x18 ;  /* 0x0000001404147291 */ /* 0x004fc6000f8ec03f */
[----:B------:R-:W-:Y:S01]  /*00b0*/  ULDC UR4, c[0x0][0x10] ;  /* 0x0000040000047ab9 */ /* 0x000fe20000000800 */
[----:B-1----:R-:W-:-:S03]  /*00c0*/  LOP3.LUT R4, R0, 0x7f, RZ, 0xc0, !PT ;  /* 0x0000007f00047812 */ /* 0x002fc600078ec0ff */
[----:B------:R-:W1:Y:S01]  /*00d0*/  S2UR UR5, SR_CTAID.Z ;  /* 0x00000000000579c3 */ /* 0x000e620000002700 */
[----:B---3--:R-:W-:Y:S01]  /*00e0*/  VIADD R5, R5, 0xffffffff ;  /* 0xffffffff05057836 */ /* 0x008fe20000000000 */
[C---:B------:R-:W-:Y:S02]  /*00f0*/  ISETP.GE.U32.AND P0, PT, R4.reuse, 0x20, PT ;  /* 0x000000200400780c */ /* 0x040fe40003f06070 */
[C---:B------:R-:W-:Y:S02]  /*0100*/  ISETP.NE.U32.AND P2, PT, R4.reuse, RZ, PT ;  /* 0x000000ff0400720c */ /* 0x040fe40003f45070 */
[----:B------:R-:W-:Y:S02]  /*0110*/  LEA R12, R4, UR20, 0x2 ;  /* 0x00000014040c7c11 */ /* 0x000fe4000f8e10ff */
[----:B------:R-:W2:Y:S01]  /*0120*/  S2UR UR29, SR_CTAID.X ;  /* 0x00000000001d79c3 */ /* 0x000ea20000002500 */
[----:B----4-:R-:W-:-:S06]  /*0130*/  VIADD R10, R13, 0xffffffff ;  /* 0xffffffff0d0a7836 */ /* 0x010fcc0000000000 */
[----:B------:R3:W-:Y:S01]  /*0140*/  @!P0 STS [R12], RZ ;  /* 0x000000ff0c008388 */ /* 0x0007e20000000800 */
[----:B------:R-:W-:-:S03]  /*0150*/  NOP ;  /* 0x0000000000007918 */ /* 0x000fc60000000000 */
[----:B------:R3:W-:Y:S01]  /*0160*/  @!P2 STS [UR20+0x24], R5 ;  /* 0x00002405ff00a988 */ /* 0x0007e20008000814 */
[----:B-1----:R-:W-:-:S03]  /*0170*/  UIMAD UR4, UR5, UR4, UR32 ;  /* 0x00000004050472a4 */ /* 0x002fc6000f8e0220 */
[----:B------:R3:W-:Y:S01]  /*0180*/  @!P2 STS [UR20+0x20], R10 ;  /* 0x0000200aff00a988 */ /* 0x0007e20008000814 */
[----:B--2---:R-:W-:-:S04]  /*0190*/  UIMAD UR4, UR4, UR6, UR29 ;  /* 0x00000006040472a4 */ /* 0x004fc8000f8e021d */
[----:B------:R-:W-:-:S03]  /*01a0*/  UIMAD UR5, UR4, 0x180, URZ ;  /* 0x00000180040578a4 */ /* 0x000fc6000f8e023f */
[----:B------:R-:W-:Y:S01]  /*01b0*/  UMOV UR4, URZ ;  /* 0x0000003f00047c82 */ /* 0x000fe20008000000 */
[----:B------:R-:W-:-:S04]  /*01c0*/  UIADD3 UR22, UP0, UR5, UR26, URZ ;  /* 0x0000001a05167290 */ /* 0x000fc8000ff1e03f */
[----:B------:R-:W-:Y:S01]  /*01d0*/  ULEA.HI.X.SX32 UR21, UR5, UR27, 0x1, UP0 ;  /* 0x0000001b05157291 */ /* 0x000fe200080f0e3f */
[----:B---3--:R-:W-:Y:S11]  /*01e0*/  @P2 BRA `(.L_x_1) ;  /* 0x0000000000182947 */ /* 0x008ff60003800000 */
[----:B------:R-:W1:Y:S01]  /*01f0*/  LDS R2, [UR20+0x8] ;  /* 0x00000814ff027984 */ /* 0x000e620008000800 */
[----:B------:R-:W2:Y:S01]  /*0200*/  LDC.64 R6, c[0x0][0x210] ;  /* 0x00008400ff067b82 */ /* 0x000ea20000000a00 */
[----:B------:R-:W-:Y:S02]  /*0210*/  IMAD.MOV.U32 R3, RZ, RZ, 0x70 ;  /* 0x00000070ff037424 */ /* 0x000fe400078e00ff */
[----:B--2---:R2:W-:Y:S03]  /*0220*/  STS.64 [UR20], R6 ;  /* 0x00000006ff007988 */ /* 0x0045e60008000a14 */
[----:B-1----:R-:W-:-:S05]  /*0230*/  LOP3.LUT R2, R2, 0x10, R3, 0xd8, !PT ;  /* 0x0000001002027812 */ /* 0x002fca00078ed803 */
[----:B------:R2:W-:Y:S02]  /*0240*/  STS [UR20+0x8], R2 ;  /* 0x00000802ff007988 */ /* 0x0005e40008000814 */
.L_x_1:
[----:B------:R-:W-:Y:S05]  /*0250*/  BSYNC B0 ;  /* 0x0000000000007941 */ /* 0x000fea0003800000 */
.L_x_0:
[----:B------:R-:W-:Y:S04]  /*0260*/  BSSY B0, `(.L_x_2) ;  /* 0x000000a000007945 */ /* 0x000fe80003800000 */
[----:B------:R-:W-:Y:S05]  /*0270*/  @P2 BRA `(.L_x_3) ;  /* 0x0000000000202947 */ /* 0x000fea0003800000 */
[----:B--2---:R-:W1:Y:S01]  /*0280*/  LDS R2, [UR20+0x34] ;  /* 0x00003414ff027984 */ /* 0x004e620008000800 */
[----:B------:R-:W-:Y:S02]  /*0290*/  IMAD.MOV.U32 R3, RZ, RZ, 0x1f000000 ;  /* 0x1f000000ff037424 */ /* 0x000fe400078e00ff */
[----:B------:R-:W-:Y:S01]  /*02a0*/  @!P2 IMAD.MOV.U32 R6, RZ, RZ, 0x7f ;  /* 0x0000007fff06a424 */ /* 0x000fe200078e00ff */
[----:B------:R-:W2:Y:S02]  /*02b0*/  @!P2 LDS R7, [UR20+0x38] ;  /* 0x00003814ff07a984 */ /* 0x000ea40008000800 */
[----:B-1----:R-:W-:Y:S02]  /*02c0*/  LOP3.LUT R2, R2, 0xff000000, R3, 0xb8, !PT ;  /* 0xff00000002027812 */ /* 0x002fe400078eb803 */
[----:B--2---:R-:W-:-:S03]  /*02d0*/  @!P2 LOP3.LUT R3, R7, 0xff, R6, 0xb8, !PT ;  /* 0x000000ff0703a812 */ /* 0x004fc600078eb806 */
[----:B------:R1:W-:Y:S04]  /*02e0*/  STS [UR20+0x34], R2 ;  /* 0x00003402ff007988 */ /* 0x0003e80008000814 */
[----:B------:R1:W-:Y:S02]  /*02f0*/  @!P2 STS [UR20+0x38], R3 ;  /* 0x00003803ff00a988 */ /* 0x0003e40008000814 */
.L_x_3:
[----:B------:R-:W-:Y:S05]  /*0300*/  BSYNC B0 ;  /* 0x0000000000007941 */ /* 0x000fea0003800000 */
.L_x_2:
[----:B------:R-:W-:Y:S04]  /*0310*/  BSSY B0, `(.L_x_4) ;  /* 0x000000e000007945 */ /* 0x000fe80003800000 */
[----:B------:R-:W-:Y:S05]  /*0320*/  @P2 BRA `(.L_x_5) ;  /* 0x0000000000302947 */ /* 0x000fea0003800000 */
[----:B-1----:R-:W1:Y:S01]  /*0330*/  LDS R3, [UR20+0x34] ;  /* 0x00003414ff037984 */ /* 0x002e620008000800 */
[----:B--2---:R-:W2:Y:S03]  /*0340*/  LDC.64 R6, c[0x0][0x238] ;  /* 0x00008e00ff067b82 */ /* 0x004ea60000000a00 */
[----:B------:R-:W3:Y:S01]  /*0350*/  LDS R2, [UR20+0x1c] ;  /* 0x00001c14ff027984 */ /* 0x000ee20008000800 */
[C---:B--2---:R-:W-:Y:S01]  /*0360*/  SHF.L.U64.HI R7, R6.reuse, 0x1, R7 ;  /* 0x0000000106077819 */ /* 0x044fe20000010207 */
[----:B------:R-:W-:-:S03]  /*0370*/  IMAD.SHL.U32 R6, R6, 0x2, RZ ;  /* 0x0000000206067824 */ /* 0x000fc600078e00ff */
[--C-:B------:R-:W-:Y:S02]  /*0380*/  SHF.R.U32.HI R9, RZ, 0x4, R7.reuse ;  /* 0x00000004ff097819 */ /* 0x100fe40000011607 */
[----:B------:R-:W-:-:S05]  /*0390*/  SHF.R.U64 R6, R6, 0x4, R7 ;  /* 0x0000000406067819 */ /* 0x000fca0000001207 */
[----:B------:R4:W-:Y:S01]  /*03a0*/  STS [UR20+0xc], R6 ;  /* 0x00000c06ff007988 */ /* 0x0009e20008000814 */
[----:B-1----:R-:W-:Y:S02]  /*03b0*/  LOP3.LUT R3, R3, 0x7, RZ, 0xb8, !PT ;  /* 0x0000000703037812 */ /* 0x002fe400078eb8ff */
[----:B---3--:R-:W-:-:S03]  /*03c0*/  LOP3.LUT R2, R2, 0xf, R9, 0xb8, !PT ;  /* 0x0000000f02027812 */ /* 0x008fc600078eb809 */
[----:B------:R4:W-:Y:S04]  /*03d0*/  STS [UR20+0x34], R3 ;  /* 0x00003403ff007988 */ /* 0x0009e80008000814 */
[----:B------:R4:W-:Y:S02]  /*03e0*/  STS [UR20+0x1c], R2 ;  /* 0x00001c02ff007988 */ /* 0x0009e40008000814 */
.L_x_5:
[----:B------:R-:W-:Y:S05]  /*03f0*/  BSYNC B0 ;  /* 0x0000000000007941 */ /* 0x000fea0003800000 */
.L_x_4:
[----:B------:R-:W-:Y:S04]  /*0400*/  BSSY B1, `(.L_x_6) ;  /* 0x000001a000017945 */ /* 0x000fe80003800000 */
[----:B------:R-:W-:Y:S04]  /*0410*/  BSSY B0, `(.L_x_7) ;  /* 0x0000015000007945 */ /* 0x000fe80003800000 */
[----:B------:R-:W-:Y:S05]  /*0420*/  @P2 BRA `(.L_x_8) ;  /* 0x0000000000202947 */ /* 0x000fea0003800000 */
[----:B-12-4-:R-:W1:Y:S02]  /*0430*/  LDS R2, [UR20+0x34] ;  /* 0x00003414ff027984 */ /* 0x016e640008000800 */
[----:B-1----:R-:W-:-:S05]  /*0440*/  LOP3.LUT R2, R2, 0x38, RZ, 0xb8, !PT ;  /* 0x0000003802027812 */ /* 0x002fca00078eb8ff */
[----:B------:R1:W-:Y:S01]  /*0450*/  STS [UR20+0x34], R2 ;  /* 0x00003402ff007988 */ /* 0x0003e20008000814 */
[----:B------:R-:W-:Y:S05]  /*0460*/  @P2 BRA `(.L_x_9) ;  /* 0x0000000000202947 */ /* 0x000fea0003800000 */
[----:B-1----:R-:W1:Y:S01]  /*0470*/  LDS R2, [UR20+0x8] ;  /* 0x00000814ff027984 */ /* 0x002e620008000800 */
[----:B------:R-:W-:-:S05]  /*0480*/  IMAD.MOV.U32 R3, RZ, RZ, 0x780 ;  /* 0x00000780ff037424 */ /* 0x000fca00078e00ff */
[----:B-1----:R-:W-:-:S05]  /*0490*/  LOP3.LUT R2, R2, 0x300, R3, 0xd8, !PT ;  /* 0x0000030002027812 */ /* 0x002fca00078ed803 */
[----:B------:R3:W-:Y:S02]  /*04a0*/  STS [UR20+0x8], R2 ;  /* 0x00000802ff007988 */ /* 0x0007e40008000814 */
.L_x_8:
[----:B------:R-:W-:Y:S05]  /*04b0*/  @P2 BRA `(.L_x_10) ;  /* 0x0000000000282947 */ /* 0x000fea0003800000 */
[----:B-1234-:R-:W1:Y:S02]  /*04c0*/  LDS R2, [UR20+0x8] ;  /* 0x00000814ff027984 */ /* 0x01ee640008000800 */
[----:B-1----:R-:W-:-:S05]  /*04d0*/  LOP3.LUT R2, R2, 0x1800, RZ, 0xb8, !PT ;  /* 0x0000180002027812 */ /* 0x002fca00078eb8ff */
[----:B------:R2:W-:Y:S02]  /*04e0*/  STS [UR20+0x8], R2 ;  /* 0x00000802ff007988 */ /* 0x0005e40008000814 */
.L_x_9:
[----:B------:R-:W-:Y:S05]  /*04f0*/  @P2 BREAK B0 ;  /* 0x0000000000002942 */ /* 0x000fea0003800000 */
[----:B------:R-:W-:Y:S05]  /*0500*/  @P2 BRA `(.L_x_11) ;  /* 0x0000000000242947 */ /* 0x000fea0003800000 */
[----:B------:R-:W3:Y:S01]  /*0510*/  LDS R3, [UR20+0x8] ;  /* 0x00000814ff037984 */ /* 0x000ee20008000800 */
[----:B-12---:R-:W-:-:S05]  /*0520*/  IMAD.MOV.U32 R2, RZ, RZ, 0x6000 ;  /* 0x00006000ff027424 */ /* 0x006fca00078e00ff */
[----:B---3--:R-:W-:-:S04]  /*0530*/  LOP3.LUT R2, R3, 0x4000, R2, 0xd8, !PT ;  /* 0x0000400003027812 */ /* 0x008fc800078ed802 */
[----:B------:R-:W-:-:S05]  /*0540*/  LOP3.LUT R2, R2, 0x400000, RZ, 0xb8, !PT ;  /* 0x0040000002027812 */ /* 0x000fca00078eb8ff */
[----:B------:R5:W-:Y:S02]  /*0550*/  STS [UR20+0x8], R2 ;  /* 0x00000802ff007988 */ /* 0x000be40008000814 */
.L_x_10:
[----:B------:R-:W-:Y:S05]  /*0560*/  BSYNC B0 ;  /* 0x0000000000007941 */ /* 0x000fea0003800000 */
.L_x_7:
[----:B-12345:R-:W1:Y:S02]  /*0570*/  @!P2 LDS R2, [UR20+0x8] ;  /* 0x00000814ff02a984 */ /* 0x03ee640008000800 */
[----:B-1----:R-:W-:-:S05]  /*0580*/  @!P2 LOP3.LUT R2, R2, 0x8000, RZ, 0xb8, !PT ;  /* 0x000080000202a812 */ /* 0x002fca00078eb8ff */
[----:B------:R3:W-:Y:S02]  /*0590*/  @!P2 STS [UR20+0x8], R2 ;  /* 0x00000802ff00a988 */ /* 0x0007e40008000814 */
.L_x_11:
[----:B------:R-:W-:Y:S05]  /*05a0*/  BSYNC B1 ;  /* 0x0000000000017941 */ /* 0x000fea0003800000 */
.L_x_6:
[----:B------:R-:W-:Y:S05]  /*05b0*/  WARPSYNC.ALL ;  /* 0x0000000000007948 */ /* 0x000fea0003800000 */
[----:B------:R-:W4:Y:S02]  /*05c0*/  LDC R6, c[0x0][0x22c] ;  /* 0x00008b00ff067b82 */ /* 0x000f240000000800 */
[----:B----4-:R-:W-:Y:S01]  /*05d0*/  VIADD R6, R6, 0xffffffff ;  /* 0xffffffff06067836 */ /* 0x010fe20000000000 */
[----:B------:R-:W-:Y:S06]  /*05e0*/  @P0 BRA `(.L_x_12) ;  /* 0x00000000002c0947 */ /* 0x000fec0003800000 */
[----:B-123--:R-:W1:Y:S01]  /*05f0*/  S2R R2, SR_LANEID ;  /* 0x0000000000027919 */ /* 0x00ee620000000000 */
[----:B------:R-:W-:Y:S05]  /*0600*/  WARPSYNC.ALL ;  /* 0x0000000000007948 */ /* 0x000fea0003800000 */
[----:B-1----:R-:W-:-:S05]  /*0610*/  IMAD.SHL.U32 R7, R2, 0x4, RZ ;  /* 0x0000000402077824 */ /* 0x002fca00078e00ff */
[----:B------:R-:W1:Y:S01]  /*0620*/  LDS R9, [R7+UR20] ;  /* 0x0000001407097984 */ /* 0x000e620008000800 */
[----:B------:R-:W-:Y:S01]  /*0630*/  IADD3 R2, P1, R7, UR22, RZ ;  /* 0x0000001607027c10 */ /* 0x000fe2000ff3e0ff */
[----:B------:R-:W-:-:S04]  /*0640*/  UMOV UR23, UR21 ;  /* 0x0000001500177c82 */ /* 0x000fc80008000000 */
[----:B------:R-:W-:-:S05]  /*0650*/  IMAD.X R3, RZ, RZ, UR21, P1 ;  /* 0x00000015ff037e24 */ /* 0x000fca00088e06ff */
[----:B-1----:R4:W5:Y:S01]  /*0660*/  ATOMG.E.EXCH.STRONG.GPU PT, RZ, [R2], R9 ;  /* 0x0000000902ff73a8 */ /* 0x00296200041ee100 */
[----:B------:R-:W-:-:S04]  /*0670*/  DEPBAR {5,4,3,2,1,0} ;  /* 0x0000003f0000791a */ /* 0x000fc80000000000 */
[----:B------:R4:W-:Y:S01]  /*0680*/  UTMACCTL.IV [UR22] ;  /* 0x00000000160079b9 */ /* 0x0009e20008000000 */
[----:B------:R-:W-:Y:S01]  /*0690*/  NOP ;  /* 0x0000000000007918 */ /* 0x000fe20000000000 */
.L_x_12:
[----:B------:R-:W-:Y:S05]  /*06a0*/  @P0 BRA `(.L_x_13) ;  /* 0x00000000000c0947 */ /* 0x000fea0003800000 */
[----:B------:R0:W-:Y:S01]  /*06b0*/  UTMACMDFLUSH ;  /* 0x00000000000079b7 */ /* 0x0001e20000000000 */
[----:B------:R-:W-:Y:S05]  /*06c0*/  @P0 BRA `(.L_x_13) ;  /* 0x0000000000040947 */ /* 0x000fea0003800000 */
[----:B------:R-:W-:-:S04]  /*06d0*/  DEPBAR.LE SB0, 0x0 ;  /* 0x000080000000791a */ /* 0x000fc80000000000 */
.L_x_13:
[----:B------:R-:W-:Y:S05]  /*06e0*/  WARPSYNC.ALL ;  /* 0x0000000000007948 */ /* 0x000fea0003800000 */
[----:B-----5:R-:W-:Y:S06]  /*06f0*/  BAR.SYNC.DEFER_BLOCKING 0x0 ;  /* 0x0000000000007b1d */ /* 0x020fec0000010000 */
[----:B------:R-:W-:Y:S02]  /*0700*/  BSSY B1, `(.L_x_14) ;  /* 0x000000b000017945 */ /* 0x000fe40003800000 */
[----:B------:R-:W-:Y:S06]  /*0710*/  BAR.SYNC.DEFER_BLOCKING 0x0 ;  /* 0x0000000000007b1d */ /* 0x000fec0000010000 */
[----:B------:R5:W-:Y:S01]  /*0720*/  @!P0 STS [R12], RZ ;  /* 0x000000ff0c008388 */ /* 0x000be20000000800 */
[----:B------:R-:W-:Y:S01]  /*0730*/  NOP ;  /* 0x0000000000007918 */ /* 0x000fe20000000000 */
[----:B------:R-:W-:Y:S05]  /*0740*/  @P2 BRA `(.L_x_15) ;  /* 0x0000000000182947 */ /* 0x000fea0003800000 */
[----:B-1234-:R-:W1:Y:S01]  /*0750*/  LDS R2, [UR20+0x8] ;  /* 0x00000814ff027984 */ /* 0x01ee620008000800 */
[----:B------:R-:W2:Y:S01]  /*0760*/  LDC.64 R8, c[0x0][0x218] ;  /* 0x00008600ff087b82 */ /* 0x000ea20000000a00 */
[----:B------:R-:W-:Y:S02]  /*0770*/  IMAD.MOV.U32 R3, RZ, RZ, 0x70 ;  /* 0x00000070ff037424 */ /* 0x000fe400078e00ff */
[----:B--2---:R2:W-:Y:S03]  /*0780*/  STS.64 [UR20], R8 ;  /* 0x00000008ff007988 */ /* 0x0045e60008000a14 */
[----:B-1----:R-:W-:-:S05]  /*0790*/  LOP3.LUT R2, R2, 0x10, R3, 0xd8, !PT ;  /* 0x0000001002027812 */ /* 0x002fca00078ed803 */
[----:B------:R2:W-:Y:S02]  /*07a0*/  STS [UR20+0x8], R2 ;  /* 0x00000802ff007988 */ /* 0x0005e40008000814 */
.L_x_15:
[----:B----4-:R-:W-:Y:S05]  /*07b0*/  BSYNC B1 ;  /* 0x0000000000017941 */ /* 0x010fea0003800000 */
.L_x_14:
[----:B------:R-:W-:Y:S04]  /*07c0*/  BSSY B1, `(.L_x_16) ;  /* 0x000000a000017945 */ /* 0x000fe80003800000 */
[----:B------:R-:W-:Y:S05]  /*07d0*/  @P2 BRA `(.L_x_17) ;  /* 0x0000000000202947 */ /* 0x000fea0003800000 */
[----:B-123--:R-:W1:Y:S01]  /*07e0*/  LDS R2, [UR20+0x34] ;  /* 0x00003414ff027984 */ /* 0x00ee620008000800 */
[----:B------:R-:W-:Y:S02]  /*07f0*/  IMAD.MOV.U32 R3, RZ, RZ, 0x3f000000 ;  /* 0x3f000000ff037424 */ /* 0x000fe400078e00ff */
[----:B------:R-:W-:Y:S01]  /*0800*/  @!P2 IMAD.MOV.U32 R7, RZ, RZ, 0x1f ;  /* 0x0000001fff07a424 */ /* 0x000fe200078e00ff */
[----:B------:R-:W2:Y:S02]  /*0810*/  @!P2 LDS R8, [UR20+0x38] ;  /* 0x00003814ff08a984 */ /* 0x000ea40008000800 */
[----:B-1----:R-:W-:Y:S02]  /*0820*/  LOP3.LUT R2, R2, 0xff000000, R3, 0xb8, !PT ;  /* 0xff00000002027812 */ /* 0x002fe400078eb803 */
[----:B--2---:R-:W-:-:S03]  /*0830*/  @!P2 LOP3.LUT R3, R8, 0xff, R7, 0xb8, !PT ;  /* 0x000000ff0803a812 */ /* 0x004fc600078eb807 */
[----:B------:R4:W-:Y:S04]  /*0840*/  STS [UR20+0x34], R2 ;  /* 0x00003402ff007988 */ /* 0x0009e80008000814 */
[----:B------:R4:W-:Y:S02]  /*0850*/  @!P2 STS [UR20+0x38], R3 ;  /* 0x00003803ff00a988 */ /* 0x0009e40008000814 */
.L_x_17:
[----:B------:R-:W-:Y:S05]  /*0860*/  BSYNC B1 ;  /* 0x0000000000017941 */ /* 0x000fea0003800000 */
.L_x_16:
[----:B------:R-:W-:Y:S04]  /*0870*/  BSSY B1, `(.L_x_18) ;  /* 0x0000004000017945 */ /* 0x000fe80003800000 */
[----:B------:R-:W-:Y:S05]  /*0880*/  @P2 BRA `(.L_x_19) ;  /* 0x0000000000082947 */ /* 0x000fea0003800000 */
[----:B------:R1:W-:Y:S04]  /*0890*/  STS [UR20+0x24], R10 ;  /* 0x0000240aff007988 */ /* 0x0003e80008000814 */
[----:B------:R1:W-:Y:S02]  /*08a0*/  STS [UR20+0x20], R6 ;  /* 0x00002006ff007988 */ /* 0x0003e40008000814 */
.L_x_19:
[----:B------:R-:W-:Y:S05]  /*08b0*/  BSYNC B1 ;  /* 0x0000000000017941 */ /* 0x000fea0003800000 */
.L_x_18:
[----:B------:R-:W-:Y:S04]  /*08c0*/  BSSY B1, `(.L_x_20) ;  /* 0x000000e000017945 */ /* 0x000fe80003800000 */
[----:B------:R-:W-:Y:S05]  /*08d0*/  @P2 BRA `(.L_x_21) ;  /* 0x0000000000302947 */ /* 0x000fea0003800000 */
[----:B----4-:R-:W4:Y:S01]  /*08e0*/  LDS R3, [UR20+0x34] ;  /* 0x00003414ff037984 */ /* 0x010f220008000800 */
[----:B-1----:R-:W1:Y:S03]  /*08f0*/  LDC.64 R10, c[0x0][0x240] ;  /* 0x00009000ff0a7b82 */ /* 0x002e660000000a00 */
[----:B--23--:R-:W2:Y:S01]  /*0900*/  LDS R2, [UR20+0x1c] ;  /* 0x00001c14ff027984 */ /* 0x00cea20008000800 */
[C---:B-1----:R-:W-:Y:S01]  /*0910*/  SHF.L.U64.HI R8, R10.reuse, 0x1, R11 ;  /* 0x000000010a087819 */ /* 0x042fe2000001020b */
[----:B------:R-:W-:-:S03]  /*0920*/  IMAD.SHL.U32 R7, R10, 0x2, RZ ;  /* 0x000000020a077824 */ /* 0x000fc600078e00ff */
[--C-:B------:R-:W-:Y:S02]  /*0930*/  SHF.R.U32.HI R9, RZ, 0x4, R8.reuse ;  /* 0x00000004ff097819 */ /* 0x100fe40000011608 */
[----:B------:R-:W-:-:S05]  /*0940*/  SHF.R.U64 R7, R7, 0x4, R8 ;  /* 0x0000000407077819 */ /* 0x000fca0000001208 */
[----:B------:R1:W-:Y:S01]  /*0950*/  STS [UR20+0xc], R7 ;  /* 0x00000c07ff007988 */ /* 0x0003e20008000814 */
[----:B----4-:R-:W-:Y:S02]  /*0960*/  LOP3.LUT R3, R3, 0x7, RZ, 0xb8, !PT ;  /* 0x0000000703037812 */ /* 0x010fe400078eb8ff */
[----:B--2---:R-:W-:-:S03]  /*0970*/  LOP3.LUT R2, R2, 0xf, R9, 0xb8, !PT ;  /* 0x0000000f02027812 */ /* 0x004fc600078eb809 */
[----:B------:R1:W-:Y:S04]  /*0980*/  STS [UR20+0x34], R3 ;  /* 0x00003403ff007988 */ /* 0x0003e80008000814 */
[----:B------:R1:W-:Y:S02]  /*0990*/  STS [UR20+0x1c], R2 ;  /* 0x00001c02ff007988 */ /* 0x0003e40008000814 */
.L_x_21:
[----:B------:R-:W-:Y:S05]  /*09a0*/  BSYNC B1 ;  /* 0x0000000000017941 */ /* 0x000fea0003800000 */
.L_x_20:
[----:B------:R-:W-:Y:S04]  /*09b0*/  BSSY B2, `(.L_x_22) ;  /* 0x000001a000027945 */ /* 0x000fe80003800000 */
[----:B------:R-:W-:Y:S04]  /*09c0*/  BSSY B1, `(.L_x_23) ;  /* 0x0000015000017945 */ /* 0x000fe80003800000 */
[----:B------:R-:W-:Y:S05]  /*09d0*/  @P2 BRA `(.L_x_24) ;  /* 0x0000000000202947 */ /* 0x000fea0003800000 */
[----:B-1234-:R-:W1:Y:S02]  /*09e0*/  LDS R2, [UR20+0x34] ;  /* 0x00003414ff027984 */ /* 0x01ee640008000800 */
[----:B-1----:R-:W-:-:S05]  /*09f0*/  LOP3.LUT R2, R2, 0x38, RZ, 0xb8, !PT ;  /* 0x0000003802027812 */ /* 0x002fca00078eb8ff */
[----:B------:R1:W-:Y:S01]  /*0a00*/  STS [UR20+0x34], R2 ;  /* 0x00003402ff007988 */ /* 0x0003e20008000814 */
[----:B------:R-:W-:Y:S05]  /*0a10*/  @P2 BRA `(.L_x_25) ;  /* 0x0000000000202947 */ /* 0x000fea0003800000 */
[----:B-1----:R-:W1:Y:S01]  /*0a20*/  LDS R2, [UR20+0x8] ;  /* 0x00000814ff027984 */ /* 0x002e620008000800 */
[----:B------:R-:W-:-:S05]  /*0a30*/  IMAD.MOV.U32 R3, RZ, RZ, 0x780 ;  /* 0x00000780ff037424 */ /* 0x000fca00078e00ff */
[----:B-1----:R-:W-:-:S05]  /*0a40*/  LOP3.LUT R2, R2, 0x300, R3, 0xd8, !PT ;  /* 0x0000030002027812 */ /* 0x002fca00078ed803 */
[----:B------:R1:W-:Y:S02]  /*0a50*/  STS [UR20+0x8], R2 ;  /* 0x00000802ff007988 */ /* 0x0003e40008000814 */
.L_x_24:
[----:B------:R-:W-:Y:S05]  /*0a60*/  @P2 BRA `(.L_x_26) ;  /* 0x0000000000282947 */ /* 0x000fea0003800000 */
[----:B-1234-:R-:W1:Y:S02]  /*0a70*/  LDS R2, [UR20+0x8] ;  /* 0x00000814ff027984 */ /* 0x01ee640008000800 */
[----:B-1----:R-:W-:-:S05]  /*0a80*/  LOP3.LUT R2, R2, 0x1800, RZ, 0xb8, !PT ;  /* 0x0000180002027812 */ /* 0x002fca00078eb8ff */
[----:B------:R2:W-:Y:S02]  /*0a90*/  STS [UR20+0x8], R2 ;  /* 0x00000802ff007988 */ /* 0x0005e40008000814 */
.L_x_25:
[----:B------:R-:W-:Y:S05]  /*0aa0*/  @P2 BREAK B1 ;  /* 0x0000000000012942 */ /* 0x000fea0003800000 */
[----:B------:R-:W-:Y:S05]  /*0ab0*/  @P2 BRA `(.L_x_27) ;  /* 0x0000000000242947 */ /* 0x000fea0003800000 */
[----:B-12---:R-:W1:Y:S01]  /*0ac0*/  LDS R2, [UR20+0x8] ;  /* 0x00000814ff027984 */ /* 0x006e620008000800 */
[----:B------:R-:W-:-:S05]  /*0ad0*/  IMAD.MOV.U32 R3, RZ, RZ, 0x6000 ;  /* 0x00006000ff037424 */ /* 0x000fca00078e00ff */
[----:B-1----:R-:W-:-:S04]  /*0ae0*/  LOP3.LUT R2, R2, 0x6000, R3, 0xd8, !PT ;  /* 0x0000600002027812 */ /* 0x002fc800078ed803 */
[----:B------:R-:W-:-:S05]  /*0af0*/  LOP3.LUT R2, R2, 0x400000, RZ, 0xb8, !PT ;  /* 0x0040000002027812 */ /* 0x000fca00078eb8ff */
[----:B------:R1:W-:Y:S02]  /*0b00*/  STS [UR20+0x8], R2 ;  /* 0x00000802ff007988 */ /* 0x0003e40008000814 */
.L_x_26:
[----:B------:R-:W-:Y:S05]  /*0b10*/  BSYNC B1 ;  /* 0x0000000000017941 */ /* 0x000fea0003800000 */
.L_x_23:
[----:B-1234-:R-:W1:Y:S02]  /*0b20*/  @!P2 LDS R2, [UR20+0x8] ;  /* 0x00000814ff02a984 */ /* 0x01ee640008000800 */
[----:B-1----:R-:W-:-:S05]  /*0b30*/  @!P2 LOP3.LUT R2, R2, 0x8000, RZ, 0xb8, !PT ;  /* 0x000080000202a812 */ /* 0x002fca00078eb8ff */
[----:B------:R3:W-:Y:S02]  /*0b40*/  @!P2 STS [UR20+0x8], R2 ;  /* 0x00000802ff00a988 */ /* 0x0007e40008000814 */
.L_x_27:
[----:B------:R-:W-:Y:S05]  /*0b50*/  BSYNC B2 ;  /* 0x0000000000027941 */ /* 0x000fea0003800000 */
.L_x_22:
[----:B------:R-:W-:Y:S05]  /*0b60*/  WARPSYNC.ALL ;  /* 0x0000000000007948 */ /* 0x000fea0003800000 */
[----:B------:R-:W-:-:S04]  /*0b70*/  UIADD3 UR25, UR5, 0x80, URZ ;  /* 0x0000008005197890 */ /* 0x000fc8000fffe03f */
[----:B------:R-:W-:-:S04]  /*0b80*/  UIADD3 UR24, UP0, UR25, UR26, URZ ;  /* 0x0000001a19187290 */ /* 0x000fc8000ff1e03f */
[----:B------:R-:W-:Y:S01]  /*0b90*/  ULEA.HI.X.SX32 UR25, UR25, UR27, 0x1, UP0 ;  /* 0x0000001b19197291 */ /* 0x000fe200080f0e3f */
[----:B------:R-:W-:Y:S11]  /*0ba0*/  @P0 BRA `(.L_x_28) ;  /* 0x0000000000280947 */ /* 0x000ff60003800000 */
[----:B-123--:R-:W1:Y:S01]  /*0bb0*/  S2R R2, SR_LANEID ;  /* 0x0000000000027919 */ /* 0x00ee620000000000 */
[----:B------:R-:W-:Y:S05]  /*0bc0*/  WARPSYNC.ALL ;  /* 0x0000000000007948 */ /* 0x000fea0003800000 */
[----:B-1----:R-:W-:-:S05]  /*0bd0*/  IMAD.SHL.U32 R8, R2, 0x4, RZ ;  /* 0x0000000402087824 */ /* 0x002fca00078e00ff */
[----:B------:R-:W1:Y:S01]  /*0be0*/  LDS R7, [R8+UR20] ;  /* 0x0000001408077984 */ /* 0x000e620008000800 */
[----:B------:R-:W-:-:S05]  /*0bf0*/  IADD3 R2, P1, R8, UR24, RZ ;  /* 0x0000001808027c10 */ /* 0x000fca000ff3e0ff */
[----:B------:R-:W-:-:S05]  /*0c00*/  IMAD.X R3, RZ, RZ, UR25, P1 ;  /* 0x00000019ff037e24 */ /* 0x000fca00088e06ff */
[----:B-1----:R4:W2:Y:S01]  /*0c10*/  ATOMG.E.EXCH.STRONG.GPU PT, RZ, [R2], R7 ;  /* 0x0000000702ff73a8 */ /* 0x0028a200041ee100 */
[----:B------:R-:W-:-:S04]  /*0c20*/  DEPBAR {5,4,3,2,1,0} ;  /* 0x0000003f0000791a */ /* 0x000fc80000000000 */
[----:B------:R4:W-:Y:S01]  /*0c30*/  UTMACCTL.IV [UR24] ;  /* 0x00000000180079b9 */ /* 0x0009e20008000000 */
[----:B------:R-:W-:Y:S01]  /*0c40*/  NOP ;  /* 0x0000000000007918 */ /* 0x000fe20000000000 */
.L_x_28:
[----:B------:R-:W-:Y:S05]  /*0c50*/  @P0 BRA `(.L_x_29) ;  /* 0x00000000000c0947 */ /* 0x000fea0003800000 */
[----:B------:R0:W-:Y:S01]  /*0c60*/  UTMACMDFLUSH ;  /* 0x00000000000079b7 */ /* 0x0001e20000000000 */
[----:B------:R-:W-:Y:S05]  /*0c70*/  @P0 BRA `(.L_x_29) ;  /* 0x0000000000040947 */ /* 0x000fea0003800000 */
[----:B------:R-:W-:-:S04]  /*0c80*/  DEPBAR.LE SB0, 0x0 ;  /* 0x000080000000791a */ /* 0x000fc80000000000 */
.L_x_29:
[----:B------:R-:W-:Y:S05]  /*0c90*/  WARPSYNC.ALL ;  /* 0x0000000000007948 */ /* 0x000fea0003800000 */
[----:B--2---:R-:W-:Y:S06]  /*0ca0*/  BAR.SYNC.DEFER_BLOCKING 0x0 ;  /* 0x0000000000007b1d */ /* 0x004fec0000010000 */
[----:B------:R-:W-:Y:S02]  /*0cb0*/  BSSY B2, `(.L_x_30) ;  /* 0x000000b000027945 */ /* 0x000fe40003800000 */
[----:B------:R-:W-:Y:S06]  /*0cc0*/  BAR.SYNC.DEFER_BLOCKING 0x0 ;  /* 0x0000000000007b1d */ /* 0x000fec0000010000 */
[----:B------:R2:W-:Y:S01]  /*0cd0*/  @!P0 STS [R12], RZ ;  /* 0x000000ff0c008388 */ /* 0x0005e20000000800 */
[----:B------:R-:W-:Y:S01]  /*0ce0*/  NOP ;  /* 0x0000000000007918 */ /* 0x000fe20000000000 */
[----:B------:R-:W-:Y:S05]  /*0cf0*/  @P2 BRA `(.L_x_31) ;  /* 0x0000000000182947 */ /* 0x000fea0003800000 */
[----:B-1-34-:R-:W1:Y:S01]  /*0d00*/  LDS R2, [UR20+0x8] ;  /* 0x00000814ff027984 */ /* 0x01ae620008000800 */
[----:B------:R-:W3:Y:S01]  /*0d10*/  LDC.64 R8, c[0x0][0x220] ;  /* 0x00008800ff087b82 */ /* 0x000ee20000000a00 */
[----:B------:R-:W-:Y:S02]  /*0d20*/  IMAD.MOV.U32 R3, RZ, RZ, 0x70 ;  /* 0x00000070ff037424 */ /* 0x000fe400078e00ff */
[----:B---3--:R3:W-:Y:S03]  /*0d30*/  STS.64 [UR20], R8 ;  /* 0x00000008ff007988 */ /* 0x0087e60008000a14 */
[----:B-1----:R-:W-:-:S05]  /*0d40*/  LOP3.LUT R2, R2, 0x10, R3, 0xd8, !PT ;  /* 0x0000001002027812 */ /* 0x002fca00078ed803 */
[----:B------:R3:W-:Y:S02]  /*0d50*/  STS [UR20+0x8], R2 ;  /* 0x00000802ff007988 */ /* 0x0007e40008000814 */
.L_x_31:
[----:B----4-:R-:W-:Y:S05]  /*0d60*/  BSYNC B2 ;  /* 0x0000000000027941 */ /* 0x010fea0003800000 */
.L_x_30:
[----:B------:R-:W-:Y:S04]  /*0d70*/  BSSY B3, `(.L_x_32) ;  /* 0x0000011000037945 */ /* 0x000fe80003800000 */
[----:B------:R-:W-:Y:S04]  /*0d80*/  BSSY B2, `(.L_x_33) ;  /* 0x000000e000027945 */ /* 0x000fe80003800000 */
[----:B------:R-:W-:Y:S05]  /*0d90*/  @P2 BRA `(.L_x_34) ;  /* 0x0000000000242947 */ /* 0x000fea0003800000 */
[----:B-1-3--:R-:W1:Y:S01]  /*0da0*/  LDS R2, [UR20+0x34] ;  /* 0x00003414ff027984 */ /* 0x00ae620008000800 */
[----:B------:R-:W-:-:S05]  /*0db0*/  IMAD.MOV.U32 R3, RZ, RZ, 0x3f000000 ;  /* 0x3f000000ff037424 */ /* 0x000fca00078e00ff */
[----:B-1----:R-:W-:-:S05]  /*0dc0*/  LOP3.LUT R2, R2, 0xff000000, R3, 0xb8, !PT ;  /* 0xff00000002027812 */ /* 0x002fca00078eb803 */
[----:B------:R1:W-:Y:S01]  /*0dd0*/  STS [UR20+0x34], R2 ;  /* 0x00003402ff007988 */ /* 0x0003e20008000814 */
[----:B------:R-:W-:Y:S05]  /*0de0*/  @P2 BRA `(.L_x_35) ;  /* 0x00000000001c2947 */ /* 0x000fea0003800000 */
[----:B-1----:R-:W1:Y:S01]  /*0df0*/  LDS R2, [UR20+0x38] ;  /* 0x00003814ff027984 */ /* 0x002e620008000800 */
[----:B------:R-:W-:-:S05]  /*0e00*/  IMAD.MOV.U32 R3, RZ, RZ, 0x7f ;  /* 0x0000007fff037424 */ /* 0x000fca00078e00ff */
[----:B-1----:R-:W-:-:S05]  /*0e10*/  LOP3.LUT R2, R2, 0xff, R3, 0xb8, !PT ;  /* 0x000000ff02027812 */ /* 0x002fca00078eb803 */
[----:B------:R4:W-:Y:S02]  /*0e20*/  STS [UR20+0x38], R2 ;  /* 0x00003802ff007988 */ /* 0x0009e40008000814 */
.L_x_34:
[----:B------:R-:W-:Y:S05]  /*0e30*/  @P2 BREAK B2 ;  /* 0x0000000000022942 */ /* 0x000fea0003800000 */
[----:B------:R-:W-:Y:S05]  /*0e40*/  @P2 BRA `(.L_x_36) ;  /* 0x00000000000c2947 */ /* 0x000fea0003800000 */
[----:B------:R1:W-:Y:S02]  /*0e50*/  STS [UR20+0x20], R6 ;  /* 0x00002006ff007988 */ /* 0x0003e40008000814 */
.L_x_35:
[----:B------:R-:W-:Y:S05]  /*0e60*/  BSYNC B2 ;  /* 0x0000000000027941 */ /* 0x000fea0003800000 */
.L_x_33:
[----:B------:R1:W-:Y:S02]  /*0e70*/  @!P2 STS [UR20+0x24], R5 ;  /* 0x00002405ff00a988 */ /* 0x0003e40008000814 */
.L_x_36:
[----:B------:R-:W-:Y:S05]  /*0e80*/  BSYNC B3 ;  /* 0x0000000000037941 */ /* 0x000fea0003800000 */
.L_x_32:
[----:B------:R-:W-:Y:S05]  /*0e90*/  WARPSYNC.ALL ;  /* 0x0000000000007948 */ /* 0x000fea0003800000 */
[----:B------:R-:W-:Y:S04]  /*0ea0*/  BSSY B3, `(.L_x_37) ;  /* 0x000000e000037945 */ /* 0x000fe80003800000 */
[----:B------:R-:W-:Y:S05]  /*0eb0*/  @P2 BRA `(.L_x_38) ;  /* 0x0000000000302947 */ /* 0x000fea0003800000 */
[----:B------:R-:W5:Y:S01]  /*0ec0*/  LDS R3, [UR20+0x34] ;  /* 0x00003414ff037984 */ /* 0x000f620008000800 */
[----:B---3--:R-:W3:Y:S03]  /*0ed0*/  LDC.64 R8, c[0x0][0x248] ;  /* 0x00009200ff087b82 */ /* 0x008ee60000000a00 */
[----:B-1--4-:R-:W1:Y:S01]  /*0ee0*/  LDS R2, [UR20+0x1c] ;  /* 0x00001c14ff027984 */ /* 0x012e620008000800 */
[C---:B---3--:R-:W-:Y:S01]  /*0ef0*/  SHF.L.U64.HI R6, R8.reuse, 0x1, R9 ;  /* 0x0000000108067819 */ /* 0x048fe20000010209 */
[----:B------:R-:W-:-:S03]  /*0f00*/  IMAD.SHL.U32 R5, R8, 0x2, RZ ;  /* 0x0000000208057824 */ /* 0x000fc600078e00ff */
[--C-:B------:R-:W-:Y:S02]  /*0f10*/  SHF.R.U32.HI R7, RZ, 0x4, R6.reuse ;  /* 0x00000004ff077819 */ /* 0x100fe40000011606 */
[----:B------:R-:W-:-:S05]  /*0f20*/  SHF.R.U64 R5, R5, 0x4, R6 ;  /* 0x0000000405057819 */ /* 0x000fca0000001206 */
[----:B------:R3:W-:Y:S01]  /*0f30*/  STS [UR20+0xc], R5 ;  /* 0x00000c05ff007988 */ /* 0x0007e20008000814 */
[----:B-----5:R-:W-:Y:S02]  /*0f40*/  LOP3.LUT R3, R3, 0x7, RZ, 0xb8, !PT ;  /* 0x0000000703037812 */ /* 0x020fe400078eb8ff */
[----:B-1----:R-:W-:-:S03]  /*0f50*/  LOP3.LUT R2, R2, 0xf, R7, 0xb8, !PT ;  /* 0x0000000f02027812 */ /* 0x002fc600078eb807 */
[----:B------:R3:W-:Y:S04]  /*0f60*/  STS [UR20+0x34], R3 ;  /* 0x00003403ff007988 */ /* 0x0007e80008000814 */
[----:B------:R3:W-:Y:S02]  /*0f70*/  STS [UR20+0x1c], R2 ;  /* 0x00001c02ff007988 */ /* 0x0007e40008000814 */
.L_x_38:
[----:B------:R-:W-:Y:S05]  /*0f80*/  BSYNC B3 ;  /* 0x0000000000037941 */ /* 0x000fea0003800000 */
.L_x_37:
        /* <DEDUP_REMOVED lines=11> */
.L_x_41:
[----:B------:R-:W-:Y:S05]  /*1040*/  @P2 BRA `(.L_x_43) ;  /* 0x0000000000282947 */ /* 0x000fea0003800000 */
[----:B-1-34-:R-:W1:Y:S02]  /*1050*/  LDS R2, [UR20+0x8] ;  /* 0x00000814ff027984 */ /* 0x01ae640008000800 */
[----:B-1----:R-:W-:-:S05]  /*1060*/  LOP3.LUT R2, R2, 0x1800, RZ, 0xb8, !PT ;  /* 0x0000180002027812 */ /* 0x002fca00078eb8ff */
[----:B------:R3:W-:Y:S02]  /*1070*/  STS [UR20+0x8], R2 ;  /* 0x00000802ff007988 */ /* 0x0007e40008000814 */
.L_x_42:
[----:B------:R-:W-:Y:S05]  /*1080*/  @P2 BREAK B4 ;  /* 0x0000000000042942 */ /* 0x000fea0003800000 */
[----:B------:R-:W-:Y:S05]  /*1090*/  @P2 BRA `(.L_x_44) ;  /* 0x0000000000242947 */ /* 0x000fea0003800000 */
[----:B-1-3--:R-:W1:Y:S01]  /*10a0*/  LDS R2, [UR20+0x8] ;  /* 0x00000814ff027984 */ /* 0x00ae620008000800 */
[----:B------:R-:W-:-:S05]  /*10b0*/  IMAD.MOV.U32 R3, RZ, RZ, 0x6000 ;  /* 0x00006000ff037424 */ /* 0x000fca00078e00ff */
[----:B-1----:R-:W-:-:S04]  /*10c0*/  LOP3.LUT R2, R2, 0x6000, R3, 0xd8, !PT ;  /* 0x0000600002027812 */ /* 0x002fc800078ed803 */
[----:B------:R-:W-:-:S05]  /*10d0*/  LOP3.LUT R2, R2, 0x400000, RZ, 0xb8, !PT ;  /* 0x0040000002027812 */ /* 0x000fca00078eb8ff */
[----:B------:R1:W-:Y:S02]  /*10e0*/  STS [UR20+0x8], R2 ;  /* 0x00000802ff007988 */ /* 0x0003e40008000814 */
.L_x_43:
[----:B------:R-:W-:Y:S05]  /*10f0*/  BSYNC B4 ;  /* 0x0000000000047941 */ /* 0x000fea0003800000 */
.L_x_40:
[----:B-1-34-:R-:W1:Y:S02]  /*1100*/  @!P2 LDS R2, [UR20+0x8] ;  /* 0x00000814ff02a984 */ /* 0x01ae640008000800 */
[----:B-1----:R-:W-:-:S05]  /*1110*/  @!P2 LOP3.LUT R2, R2, 0x8000, RZ, 0xb8, !PT ;  /* 0x000080000202a812 */ /* 0x002fca00078eb8ff */
[----:B------:R4:W-:Y:S02]  /*1120*/  @!P2 STS [UR20+0x8], R2 ;  /* 0x00000802ff00a988 */ /* 0x0009e40008000814 */
.L_x_44:
[----:B------:R-:W-:Y:S05]  /*1130*/  BSYNC B3 ;  /* 0x0000000000037941 */ /* 0x000fea0003800000 */
.L_x_39:
[----:B------:R-:W-:Y:S05]  /*1140*/  WARPSYNC.ALL ;  /* 0x0000000000007948 */ /* 0x000fea0003800000 */
[----:B------:R-:W-:Y:S01]  /*1150*/  UIADD3 UR5, UR5, 0x100, URZ ;  /* 0x0000010005057890 */ /* 0x000fe2000fffe03f */
[----:B------:R-:W-:Y:S01]  /*1160*/  ISETP.GE.AND P1, PT, R13, 0x1, PT ;  /* 0x000000010d00780c */ /* 0x000fe20003f26270 */
[----:B------:R-:W-:Y:S01]  /*1170*/  IMAD.MOV.U32 R88, RZ, RZ, RZ ;  /* 0x000000ffff587224 */ /* 0x000fe200078e00ff */
[----:B------:R-:W-:Y:S01]  /*1180*/  SHF.R.U32.HI R7, RZ, 0x5, R0 ;  /* 0x00000005ff077819 */ /* 0x000fe20000011600 */
[----:B------:R-:W-:-:S04]  /*1190*/  UIADD3 UR26, UP0, UR5, UR26, URZ ;  /* 0x0000001a051a7290 */ /* 0x000fc8000ff1e03f */
[----:B------:R-:W-:Y:S01]  /*11a0*/  ULEA.HI.X.SX32 UR27, UR5, UR27, 0x1, UP0 ;  /* 0x0000001b051b7291 */ /* 0x000fe200080f0e3f */
[----:B------:R-:W-:Y:S11]  /*11b0*/  @P0 BRA `(.L_x_45) ;  /* 0x0000000000280947 */ /* 0x000ff60003800000 */
[----:B-1-34-:R-:W1:Y:S01]  /*11c0*/  S2R R2, SR_LANEID ;  /* 0x0000000000027919 */ /* 0x01ae620000000000 */
[----:B------:R-:W-:Y:S05]  /*11d0*/  WARPSYNC.ALL ;  /* 0x0000000000007948 */ /* 0x000fea0003800000 */
[----:B-1----:R-:W-:-:S05]  /*11e0*/  IMAD.SHL.U32 R6, R2, 0x4, RZ ;  /* 0x0000000402067824 */ /* 0x002fca00078e00ff */
[----:B------:R-:W1:Y:S01]  /*11f0*/  LDS R5, [R6+UR20] ;  /* 0x0000001406057984 */ /* 0x000e620008000800 */
[----:B------:R-:W-:-:S05]  /*1200*/  IADD3 R2, P3, R6, UR26, RZ ;  /* 0x0000001a06027c10 */ /* 0x000fca000ff7e0ff */
[----:B------:R-:W-:-:S05]  /*1210*/  IMAD.X R3, RZ, RZ, UR27, P3 ;  /* 0x0000001bff037e24 */ /* 0x000fca00098e06ff */
[----:B-1----:R1:W3:Y:S01]  /*1220*/  ATOMG.E.EXCH.STRONG.GPU PT, RZ, [R2], R5 ;  /* 0x0000000502ff73a8 */ /* 0x0022e200041ee100 */
[----:B------:R-:W-:-:S04]  /*1230*/  DEPBAR {5,4,3,2,1,0} ;  /* 0x0000003f0000791a */ /* 0x000fc80000000000 */
[----:B------:R1:W-:Y:S01]  /*1240*/  UTMACCTL.IV [UR26] ;  /* 0x000000001a0079b9 */ /* 0x0003e20008000000 */
[----:B------:R-:W-:Y:S01]  /*1250*/  NOP ;  /* 0x0000000000007918 */ /* 0x000fe20000000000 */
.L_x_45:
[----:B------:R-:W-:Y:S05]  /*1260*/  @P0 BRA `(.L_x_46) ;  /* 0x00000000000c0947 */ /* 0x000fea0003800000 */
[----:B------:R0:W-:Y:S01]  /*1270*/  UTMACMDFLUSH ;  /* 0x00000000000079b7 */ /* 0x0001e20000000000 */
[----:B------:R-:W-:Y:S05]  /*1280*/  @P0 BRA `(.L_x_46) ;  /* 0x0000000000040947 */ /* 0x000fea0003800000 */
[----:B------:R-:W-:-:S04]  /*1290*/  DEPBAR.LE SB0, 0x0 ;  /* 0x000080000000791a */ /* 0x000fc80000000000 */
.L_x_46:
[----:B------:R-:W-:Y:S05]  /*12a0*/  WARPSYNC.ALL ;  /* 0x0000000000007948 */ /* 0x000fea0003800000 */
[----:B---3--:R-:W-:Y:S01]  /*12b0*/  BAR.SYNC.DEFER_BLOCKING 0x0 ;  /* 0x0000000000007b1d */ /* 0x008fe20000010000 */
[----:B------:R-:W-:Y:S01]  /*12c0*/  R2UR UR23, R7 ;  /* 0x00000000071772ca */ /* 0x000fe200000e0000 */
[----:B------:R-:W-:Y:S01]  /*12d0*/  USHF.L.U32 UR28, UR32, 0x7, URZ ;  /* 0x00000007201c7899 */ /* 0x000fe2000800063f */
[----:B------:R-:W-:Y:S01]  /*12e0*/  IMAD.MOV.U32 R89, RZ, RZ, RZ ;  /* 0x000000ffff597224 */ /* 0x000fe200078e00ff */
[----:B------:R-:W-:Y:S01]  /*12f0*/  USHF.L.U32 UR11, UR29, 0x7, URZ ;  /* 0x000000071d0b7899 */ /* 0x000fe2000800063f */
[----:B------:R-:W-:Y:S01]  /*1300*/  CS2R R90, SRZ ;  /* 0x00000000005a7805 */ /* 0x000fe2000001ff00 */
[----:B------:R-:W-:Y:S01]  /*1310*/  VOTEU.ALL UP0, P2 ;  /* 0x00000000003f7886 */ /* 0x000fe20001000000 */
[----:B------:R-:W-:Y:S01]  /*1320*/  UMOV UR6, 0x1 ;  /* 0x0000000100067882 */ /* 0x000fe20000000000 */
[----:B------:R-:W-:Y:S01]  /*1330*/  VOTEU.ALL UP1, P2 ;  /* 0x00000000003f7886 */ /* 0x000fe20001020000 */
[----:B------:R-:W-:-:S02]  /*1340*/  CS2R R92, SRZ ;  /* 0x00000000005c7805 */ /* 0x000fc4000001ff00 */
[----:B------:R-:W-:Y:S01]  /*1350*/  CS2R R94, SRZ ;  /* 0x00000000005e7805 */ /* 0x000fe2000001ff00 */
[----:B------:R-:W-:-:S04]  /*1360*/  @!UP0 UIADD3 UR8, -UR6, 0x100000, URZ ;  /* 0x0010000006088890 */ /* 0x000fc8000fffe13f */
[----:B------:R-:W-:Y:S02]  /*1370*/  @!UP0 USHF.L.U32 UR9, UR8, 0xb, URZ ;  /* 0x0000000b08098899 */ /* 0x000fe4000800063f */
[----:B------:R-:W-:Y:S01]  /*1380*/  @!UP0 USHF.L.U32 UR8, UR8, 0x1, URZ ;  /* 0x0000000108088899 */ /* 0x000fe2000800063f */
[----:B------:R-:W-:Y:S01]  /*1390*/  CS2R R96, SRZ ;  /* 0x0000000000607805 */ /* 0x000fe2000001ff00 */
[----:B------:R-:W-:-:S04]  /*13a0*/  @!UP0 UIADD3 UR6, -UR6, 0x100000, URZ ;  /* 0x0010000006068890 */ /* 0x000fc8000fffe13f */
[----:B------:R-:W-:Y:S02]  /*13b0*/  @!UP0 USHF.L.U32 UR7, UR6, 0xb, URZ ;  /* 0x0000000b06078899 */ /* 0x000fe4000800063f */
[----:B------:R-:W-:Y:S01]  /*13c0*/  @!UP0 USHF.L.U32 UR6, UR6, 0x1, URZ ;  /* 0x0000000106068899 */ /* 0x000fe2000800063f */
[----:B------:R-:W-:Y:S01]  /*13d0*/  CS2R R98, SRZ ;  /* 0x0000000000627805 */ /* 0x000fe2000001ff00 */
[----:B------:R-:W-:Y:S01]  /*13e0*/  VOTEU.ALL UP0, P2 ;  /* 0x00000000003f7886 */ /* 0x000fe20001000000 */
[----:B------:R-:W-:Y:S02]  /*13f0*/  CS2R R100, SRZ ;  /* 0x0000000000647805 */ /* 0x000fe4000001ff00 */
[----:B------:R-:W-:Y:S02]  /*1400*/  CS2R R102, SRZ ;  /* 0x0000000000667805 */ /* 0x000fe4000001ff00 */
[----:B------:R-:W-:Y:S02]  /*1410*/  CS2R R104, SRZ ;  /* 0x0000000000687805 */ /* 0x000fe4000001ff00 */
[----:B------:R-:W-:-:S02]  /*1420*/  CS2R R106, SRZ ;  /* 0x00000000006a7805 */ /* 0x000fc4000001ff00 */
[----:B------:R-:W-:Y:S02]  /*1430*/  CS2R R108, SRZ ;  /* 0x00000000006c7805 */ /* 0x000fe4000001ff00 */
[----:B------:R-:W-:Y:S02]  /*1440*/  CS2R R110, SRZ ;  /* 0x00000000006e7805 */ /* 0x000fe4000001ff00 */
[----:B------:R-:W-:Y:S02]  /*1450*/  CS2R R112, SRZ ;  /* 0x0000000000707805 */ /* 0x000fe4000001ff00 */
[----:B------:R-:W-:Y:S01]  /*1460*/  CS2R R114, SRZ ;  /* 0x0000000000727805 */ /* 0x000fe2000001ff00 */
[----:B------:R-:W3:Y:S02]  /*1470*/  FENCE.VIEW.ASYNC.S ;  /* 0x00000000000073c6 */ /* 0x000ee40000000000 */
[----:B---3--:R3:W4:Y:S02]  /*1480*/  @!UP0 SYNCS.EXCH.64 URZ, [UR20+0x8000], UR8 ;  /* 0x00800008143f85b2 */ /* 0x0087240008000100 */
[----:B----4-:R-:W-:Y:S01]  /*1490*/  BAR.SYNC.DEFER_BLOCKING 0x0 ;  /* 0x0000000000007b1d */ /* 0x010fe20000010000 */
[----:B------:R-:W-:-:S02]  /*14a0*/  CS2R R116, SRZ ;  /* 0x0000000000747805 */ /* 0x000fc4000001ff00 */
[----:B------:R-:W-:Y:S02]  /*14b0*/  CS2R R118, SRZ ;  /* 0x0000000000767805 */ /* 0x000fe4000001ff00 */
[----:B------:R-:W-:Y:S02]  /*14c0*/  CS2R R120, SRZ ;  /* 0x0000000000787805 */ /* 0x000fe4000001ff00 */
[----:B------:R-:W-:Y:S02]  /*14d0*/  CS2R R122, SRZ ;  /* 0x00000000007a7805 */ /* 0x000fe4000001ff00 */
[----:B------:R-:W-:Y:S02]  /*14e0*/  CS2R R124, SRZ ;  /* 0x00000000007c7805 */ /* 0x000fe4000001ff00 */
[----:B------:R-:W-:Y:S02]  /*14f0*/  CS2R R126, SRZ ;  /* 0x00000000007e7805 */ /* 0x000fe4000001ff00 */
        /* <DEDUP_REMOVED lines=17> */
[----:B------:R3:W4:Y:S01]  /*1610*/  @!UP1 SYNCS.EXCH.64 URZ, [UR20+0x8008], UR6 ;  /* 0x00800806143f95b2 */ /* 0x0007220008000100 */
        /* <DEDUP_REMOVED lines=26> */
[----:B------:R-:W-:Y:S01]  /*17c0*/  CS2R R86, SRZ ;  /* 0x0000000000567805 */ /* 0x000fe2000001ff00 */
[----:B----4-:R-:W-:Y:S06]  /*17d0*/  @!P1 BRA `(.L_x_47) ;  /* 0x0000000800149947 */ /* 0x010fec0003800000 */
        /* <DEDUP_REMOVED lines=64> */
[----:B------:R-:W-:Y:S01]  /*1be0*/  UMOV UR5, URZ ;  /* 0x0000003f00057c82 */ /* 0x000fe20008000000 */
[----:B------:R-:W-:-:S05]  /*1bf0*/  UMOV UR10, URZ ;  /* 0x0000003f000a7c82 */ /* 0x000fca0008000000 */
.L_x_49:
[----:B------:R-:W-:Y:S01]  /*1c00*/  BAR.SYNC.DEFER_BLOCKING 0x0 ;  /* 0x0000000000007b1d */ /* 0x000fe20000010000 */
[----:B------:R-:W-:Y:S01]  /*1c10*/  ULEA UR34, UR5, UR20, 0x3 ;  /* 0x0000001405227291 */ /* 0x000fe2000f8e183f */
[----:B-1----:R-:W-:Y:S01]  /*1c20*/  @!P2 IMAD.MOV.U32 R3, RZ, RZ, 0x4000 ;  /* 0x00004000ff03a424 */ /* 0x002fe200078e00ff */
[----:B------:R-:W-:Y:S01]  /*1c30*/  ELECT P0, URZ, PT ;  /* 0x00000000003f782f */ /* 0x000fe20003800000 */
[----:B------:R-:W-:Y:S01]  /*1c40*/  IMAD.U32 R2, RZ, RZ, UR4 ;  /* 0x00000004ff027e24 */ /* 0x000fe2000f8e00ff */
[----:B---3--:R-:W-:Y:S02]  /*1c50*/  ULEA UR8, UR5, UR20, 0xd ;  /* 0x0000001405087291 */ /* 0x008fe4000f8e683f */
[----:B------:R-:W-:Y:S02]  /*1c60*/  ISETP.LT.U32.AND P0, PT, R4, 0x20, P0 ;  /* 0x000000200400780c */ /* 0x000fe40000701070 */
[----:B------:R-:W-:Y:S02]  /*1c70*/  ELECT P1, URZ, PT ;  /* 0x00000000003f782f */ /* 0x000fe40003820000 */
[----:B------:R-:W-:Y:S01]  /*1c80*/  SHF.L.U32 R2, R2, 0x1f, RZ ;  /* 0x0000001f02027819 */ /* 0x000fe200000006ff */
[----:B------:R-:W-:Y:S01]  /*1c90*/  ULOP3.LUT UR16, UR23, 0x1, URZ, 0xc0, !UPT ;  /* 0x0000000117107892 */ /* 0x000fe2000f8ec03f */
[----:B------:R-:W-:Y:S01]  /*1ca0*/  ISETP.LT.U32.AND P1, PT, R4, 0x40, P1 ;  /* 0x000000400400780c */ /* 0x000fe20000f21070 */
[----:B------:R-:W-:-:S02]  /*1cb0*/  UIADD3 UR12, UR8, 0x4000, URZ ;  /* 0x00004000080c7890 */ /* 0x000fc4000fffe03f */
[----:B------:R-:W-:Y:S02]  /*1cc0*/  ULEA UR18, UR16, UR28, 0x6 ;  /* 0x0000001c10127291 */ /* 0x000fe4000f8e303f */
[----:B------:R-:W-:Y:S01]  /*1cd0*/  ULEA UR16, UR16, UR12, 0xc ;  /* 0x0000000c10107291 */ /* 0x000fe2000f8e603f */
[----:B------:R-:W-:Y:S01]  /*1ce0*/  UMOV UR19, UR10 ;  /* 0x0000000a00137c82 */ /* 0x000fe20008000000 */
[----:B------:R-:W-:Y:S01]  /*1cf0*/  VOTEU.ANY UP0, P0 ;  /* 0x00000000003f7886 */ /* 0x000fe20000000100 */
[----:B------:R-:W-:Y:S01]  /*1d00*/  VOTEU.ANY UP2, P0 ;  /* 0x00000000003f7886 */ /* 0x000fe20000040100 */
[----:B------:R-:W-:Y:S01]  /*1d10*/  USHF.R.U32.HI UR33, URZ, 0x4, UR12 ;  /* 0x000000043f217899 */ /* 0x000fe2000801160c */
[----:B------:R1:W-:Y:S01]  /*1d20*/  @!P2 SYNCS.ARRIVE.TRANS64 RZ, [UR34+0x8000], R3 ;  /* 0x00800003ffffa9a7 */ /* 0x0003e20008000022 */
[----:B------:R3:W-:Y:S06]  /*1d30*/  MEMBAR.ALL.CTA ;  /* 0x0000000000007992 */ /* 0x0007ec0000008000 */
[----:B---3--:R-:W3:Y:S01]  /*1d40*/  FENCE.VIEW.ASYNC.S ;  /* 0x00000000000073c6 */ /* 0x008ee20000000000 */
[----:B------:R-:W-:Y:S01]  /*1d50*/  @UP0 UIADD3 UR9, UR34, 0x8000, URZ ;  /* 0x0000800022090890 */ /* 0x000fe2000fffe03f */
[----:B------:R-:W-:Y:S01]  /*1d60*/  @UP0 UMOV UR6, UR22 ;  /* 0x0000001600060c82 */ /* 0x000fe20008000000 */
[----:B------:R-:W-:Y:S01]  /*1d70*/  @UP0 UMOV UR7, UR21 ;  /* 0x0000001500070c82 */ /* 0x000fe20008000000 */
[----:B---3--:R-:W-:Y:S01]  /*1d80*/  VOTEU.ANY UP1, P1 ;  /* 0x00000000003f7886 */ /* 0x008fe20000820100 */
[----:B------:R-:W-:Y:S01]  /*1d90*/  VOTEU.ANY UP3, P1 ;  /* 0x00000000003f7886 */ /* 0x000fe20000860100 */
[----:B------:R-:W-:-:S02]  /*1da0*/  USHF.R.U32.HI UR12, URZ, 0x4, UR8 ;  /* 0x000000043f0c7899 */ /* 0x000fc40008011608 */
[----:B------:R-:W-:Y:S02]  /*1db0*/  USGXT.U32 UR33, UR33, 0xe ;  /* 0x0000000e2121789a */ /* 0x000fe40008000000 */
[----:B------:R-:W-:Y:S01]  /*1dc0*/  @UP1 UIADD3 UR17, UR34, 0x8000, URZ ;  /* 0x0000800022111890 */ /* 0x000fe2000fffe03f */
[----:B------:R-:W-:Y:S01]  /*1dd0*/  @UP1 UMOV UR30, UR24 ;  /* 0x00000018001e1c82 */ /* 0x000fe20008000000 */
[----:B------:R-:W-:Y:S01]  /*1de0*/  @UP1 UMOV UR31, UR25 ;  /* 0x00000019001f1c82 */ /* 0x000fe20008000000 */
[----:B------:R-:W-:Y:S02]  /*1df0*/  USGXT.U32 UR12, UR12, 0xe ;  /* 0x0000000e0c0c789a */ /* 0x000fe40008000000 */
[----:B------:R-:W-:Y:S01]  /*1e00*/  ULOP3.LUT UR14, UR33, 0x1000000, URZ, 0xfc, !UPT ;  /* 0x01000000210e7892 */ /* 0x000fe2000f8efc3f */
[----:B------:R-:W-:Y:S01]  /*1e10*/  UMOV UR13, 0x80000020 ;  /* 0x80000020000d7882 */ /* 0x000fe20000000000 */
[----:B------:R-:W-:Y:S01]  /*1e20*/  UMOV UR15, 0x40000040 ;  /* 0x40000040000f7882 */ /* 0x000fe20000000000 */
[----:B------:R-:W-:Y:S06]  /*1e30*/  BAR.SYNC.DEFER_BLOCKING 0x0 ;  /* 0x0000000000007b1d */ /* 0x000fec0000010000 */
[----:B------:R1:W-:Y:S02]  /*1e40*/  @UP2 UTMALDG.2D [UR8], [UR6] ;  /* 0x00000008060025b4 */ /* 0x0003e40008008000 */
[----:B------:R-:W-:Y:S06]  /*1e50*/  BAR.SYNC.DEFER_BLOCKING 0x0 ;  /* 0x0000000000007b1d */ /* 0x000fec0000010000 */
[----:B------:R1:W-:Y:S02]  /*1e60*/  @UP3 UTMALDG.2D [UR16], [UR30] ;  /* 0x000000101e0035b4 */ /* 0x0003e40008008000 */
[----:B------:R-:W-:Y:S06]  /*1e70*/  BAR.SYNC.DEFER_BLOCKING 0x0 ;  /* 0x0000000000007b1d */ /* 0x000fec0000010000 */
[----:B------:R-:W3:Y:S02]  /*1e80*/  SYNCS.PHASECHK.TRANS64.TRYWAIT P0, [UR34+0x8000], R2 ;  /* 0x00800002ff0075a7 */ /* 0x000ee40008000162 */
[----:B-1-3--:R-:W-:Y:S05]  /*1e90*/  @!P0 BRA `(.L_x_48) ;  /* 0x0000000800388947 */ /* 0x00afea0003800000 */
.L_x_50:
[----:B------:R-:W-:Y:S02]  /*1ea0*/  WARPGROUP.DEPBAR.LE gsb0, 0x0 ;  /* 0x00008000000079c5 */ /* 0x000fe40000010000 */
[----:B------:R-:W-:Y:S01]  /*1eb0*/  WARPGROUP.ARRIVE ;  /* 0x00000000000079c5 */ /* 0x000fe20000000000 */
[----:B------:R-:W-:Y:S01]  /*1ec0*/  UIADD3 UR16, UP0, UR12, 0x2, URZ ;  /* 0x000000020c107890 */ /* 0x000fe2000ff1e03f */
[----:B------:R-:W1:Y:S01]  /*1ed0*/  LDC R2, c[0x0][0x230] ;  /* 0x00008c00ff027b82 */ /* 0x000e620000000800 */
[----:B------:R-:W-:Y:S01]  /*1ee0*/  UMOV UR8, URZ ;  /* 0x0000003f00087c82 */ /* 0x000fe20008000000 */
[----:B------:R-:W-:Y:S01]  /*1ef0*/  UMOV UR18, 0x1000080 ;  /* 0x0100008000127882 */ /* 0x000fe20000000000 */
[----:B------:R-:W-:Y:S01]  /*1f00*/  UIADD3.X UR17, UR8, -0x7fffffe0, URZ, UP0, !UPT ;  /* 0x8000002008117890 */ /* 0x000fe200087fe43f */
[----:B------:R-:W-:Y:S01]  /*1f10*/  HGMMA.64x128x16.F32 R88, gdesc[UR12].tnspB, R88 ;  /* 0x41e000000c5879f0 */ /* 0x000fe20008700858 */
[----:B------:R-:W-:Y:S01]  /*1f20*/  UMOV UR19, 0x40000040 ;  /* 0x4000004000137882 */ /* 0x000fe20000000000 */
[----:B------:R-:W-:Y:S01]  /*1f30*/  UMOV UR6, UR33 ;  /* 0x0000002100067c82 */ /* 0x000fe20008000000 */
[----:B------:R-:W-:Y:S01]  /*1f40*/  UMOV UR7, URZ ;  /* 0x0000003f00077c82 */ /* 0x000fe20008000000 */
[----:B------:R-:W-:-:S02]  /*1f50*/  UIADD3.64 UR12, UR16, 0xfe, URZ ;  /* 0x000000fe100c7897 */ /* 0x000fc4000fffe03f */
[----:B------:R-:W-:Y:S02]  /*1f60*/  UIADD3.64 UR18, UR6, UR18, URZ ;  /* 0x0000001206127297 */ /* 0x000fe4000fffe03f */
[----:B------:R-:W-:Y:S02]  /*1f70*/  UIADD3 UR10, UR10, 0x20, URZ ;  /* 0x000000200a0a7890 */ /* 0x000fe4000fffe03f */
[----:B------:R-:W-:-:S04]  /*1f80*/  UIADD3 UR5, UR5, 0x1, URZ ;  /* 0x0000000105057890 */ /* 0x000fc8000fffe03f */
[----:B------:R-:W-:-:S04]  /*1f90*/  UISETP.NE.U32.AND UP0, UPT, UR5, 0x2, UPT ;  /* 0x000000020500788c */ /* 0x000fc8000bf05070 */
[----:B------:R-:W-:Y:S01]  /*1fa0*/  USEL UR6, URZ, 0x1, UP0 ;  /* 0x000000013f067887 */ /* 0x000fe20008000000 */
[----:B-1----:R-:W-:Y:S01]  /*1fb0*/  ISETP.LE.AND P0, PT, R2, UR10, PT ;  /* 0x0000000a02007c0c */ /* 0x002fe2000bf03270 */
[----:B------:R-:W-:Y:S02]  /*1fc0*/  USEL UR5, UR5, URZ, UP0 ;  /* 0x0000003f05057287 */ /* 0x000fe40008000000 */
[----:B------:R-:W-:Y:S01]  /*1fd0*/  ULOP3.LUT UR4, UR4, UR6, URZ, 0x3c, !UPT ;  /* 0x0000000604047292 */ /* 0x000fe2000f8e3c3f */
[----:B------:R-:W-:Y:S01]  /*1fe0*/  HGMMA.64x128x16.F32 R88, gdesc[UR16].tnspB, R88 ;  /* 0x41e00000105879f0 */ /* 0x000fe20008700858 */
[----:B------:R-:W-:-:S11]  /*1ff0*/  UIADD3.64 UR16, UR16, 0x100, URZ ;  /* 0x0000010010107897 */ /* 0x000fd6000fffe03f */
[----:B------:R-:W-:-:S12]  /*2000*/  HGMMA.64x128x16.F32 R24, gdesc[UR12].tnspB, R24 ;  /* 0x41e000000c1879f0 */ /* 0x000fd80008700818 */
[----:B------:R-:W-:Y:S01]  /*2010*/  HGMMA.64x128x16.F32 R24, gdesc[UR16].tnspB, R24, gsb0 ;  /* 0x41e00000101879f0 */ /* 0x000fe20008000818 */
[----:B------:R-:W-:Y:S05]  /*2020*/  @!P0 BRA `(.L_x_49) ;  /* 0xfffffff800f48947 */ /* 0x000fea000383ffff */
.L_x_47:
[----:B------:R-:W-:Y:S02]  /*2030*/  WARPGROUP.DEPBAR.LE gsb0, 0x0 ;  /* 0x00008000000079c5 */ /* 0x000fe40000010000 */
[----:B------:R-:W-:Y:S01]  /*2040*/  BAR.SYNC.DEFER_BLOCKING 0x0 ;  /* 0x0000000000007b1d */ /* 0x000fe20000010000 */
[C---:B-1----:R-:W-:Y:S01]  /*2050*/  IMAD.SHL.U32 R2, R0.reuse, 0x80, RZ ;  /* 0x0000008000027824 */ /* 0x042fe200078e00ff */
[----:B------:R-:W-:Y:S01]  /*2060*/  F2FP.F16.F32.PACK_AB R88, R89, R88 ;  /* 0x000000585958723e */ /* 0x000fe200000000ff */
[----:B------:R-:W-:Y:S01]  /*2070*/  IMAD.SHL.U32 R3, R0, 0x10, RZ ;  /* 0x0000001000037824 */ /* 0x000fe200078e00ff */
[----:B------:R-:W-:Y:S02]  /*2080*/  ELECT P0, URZ, PT ;  /* 0x00000000003f782f */ /* 0x000fe40003800000 */
[----:B------:R-:W-:Y:S01]  /*2090*/  F2FP.F16.F32.PACK_AB R89, R91, R90 ;  /* 0x0000005a5b59723e */ /* 0x000fe200000000ff */
[----:B------:R-:W-:Y:S01]  /*20a0*/  ULOP3.LUT UR23, UR23, 0x1, URZ, 0xc0, !UPT ;  /* 0x0000000117177892 */ /* 0x000fe2000f8ec03f */
[----:B------:R-:W-:Y:S01]  /*20b0*/  LOP3.LUT R2, R2, 0x780, RZ, 0xc0, !PT ;  /* 0x0000078002027812 */ /* 0x000fe200078ec0ff */
[----:B------:R-:W-:Y:S01]  /*20c0*/  UMOV UR10, UR11 ;  /* 0x0000000b000a7c82 */ /* 0x000fe20008000000 */
[----:B------:R-:W-:Y:S01]  /*20d0*/  F2FP.F16.F32.PACK_AB R120, R121, R120 ;  /* 0x000000787978723e */ /* 0x000fe200000000ff */
[----:B---3--:R-:W-:Y:S01]  /*20e0*/  ULEA UR8, UR23, UR20, 0xe ;  /* 0x0000001417087291 */ /* 0x008fe2000f8e703f */
[----:B------:R-:W-:Y:S01]  /*20f0*/  LOP3.LUT R3, R2, 0x70, R3, 0xf8, !PT ;  /* 0x0000007002037812 */ /* 0x000fe200078ef803 */
[----:B------:R-:W-:Y:S01]  /*2100*/  ULEA UR9, UR23, UR28, 0x6 ;  /* 0x0000001c17097291 */ /* 0x000fe2000f8e303f */
[----:B------:R-:W-:-:S02]  /*2110*/  F2FP.F16.F32.PACK_AB R90, R93, R92 ;  /* 0x0000005c5d5a723e */ /* 0x000fc400000000ff */
[----:B------:R-:W-:Y:S01]  /*2120*/  LOP3.LUT R3, R3, 0x10, R0, 0x78, !PT ;  /* 0x0000001003037812 */ /* 0x000fe200078e7800 */
[----:B------:R-:W-:Y:S01]  /*2130*/  IMAD.SHL.U32 R0, R0, 0x40, RZ ;  /* 0x0000004000007824 */ /* 0x000fe200078e00ff */
[----:B------:R-:W-:Y:S02]  /*2140*/  F2FP.F16.F32.PACK_AB R91, R95, R94 ;  /* 0x0000005e5f5b723e */ /* 0x000fe400000000ff */
[----:B------:R-:W-:Y:S02]  /*2150*/  F2FP.F16.F32.PACK_AB R121, R123, R122 ;  /* 0x0000007a7b79723e */ /* 0x000fe400000000ff */
[----:B------:R-:W-:Y:S02]  /*2160*/  LOP3.LUT R0, R3, 0x1800, R0, 0xf8, !PT ;  /* 0x0000180003007812 */ /* 0x000fe400078ef800 */
[----:B------:R-:W-:Y:S01]  /*2170*/  F2FP.F16.F32.PACK_AB R24, R25, R24 ;  /* 0x000000181918723e */ /* 0x000fe200000000ff */
[----:B------:R-:W1:Y:S02]  /*2180*/  @!P2 SYNCS.CCTL.IV [UR20+0x8000] ;  /* 0x00800000ff00a9b1 */ /* 0x000e640008000014 */
[----:B-1----:R-:W-:Y:S01]  /*2190*/  BAR.SYNC.DEFER_BLOCKING 0x0 ;  /* 0x0000000000007b1d */ /* 0x002fe20000010000 */
[C---:B------:R-:W-:Y:S01]  /*21a0*/  LOP3.LUT R3, R0.reuse, 0x20, RZ, 0x3c, !PT ;  /* 0x0000002000037812 */ /* 0x040fe200078e3cff */
[----:B------:R-:W-:Y:S01]  /*21b0*/  VIADD R2, R0, UR20 ;  /* 0x0000001400027c36 */ /* 0x000fe20008000000 */
[----:B------:R-:W-:-:S02]  /*21c0*/  F2FP.F16.F32.PACK_AB R122, R125, R124 ;  /* 0x0000007c7d7a723e */ /* 0x000fc400000000ff */
[----:B------:R-:W-:Y:S01]  /*21d0*/  F2FP.F16.F32.PACK_AB R123, R127, R126 ;  /* 0x0000007e7f7b723e */ /* 0x000fe200000000ff */
[----:B------:R-:W-:Y:S01]  /*21e0*/  VIADD R3, R3, UR20 ;  /* 0x0000001403037c36 */ /* 0x000fe20008000000 */
[----:B------:R-:W-:Y:S02]  /*21f0*/  F2FP.F16.F32.PACK_AB R25, R27, R26 ;  /* 0x0000001a1b19723e */ /* 0x000fe400000000ff */
[----:B------:R-:W-:Y:S02]  /*2200*/  F2FP.F16.F32.PACK_AB R56, R57, R56 ;  /* 0x000000383938723e */ /* 0x000fe400000000ff */
[----:B------:R-:W-:Y:S02]  /*2210*/  F2FP.F16.F32.PACK_AB R96, R97, R96 ;  /* 0x000000606160723e */ /* 0x000fe400000000ff */
[----:B------:R-:W-:Y:S02]  /*2220*/  F2FP.F16.F32.PACK_AB R26, R29, R28 ;  /* 0x0000001c1d1a723e */ /* 0x000fe400000000ff */
[----:B------:R-:W-:-:S02]  /*2230*/  F2FP.F16.F32.PACK_AB R27, R31, R30 ;  /* 0x0000001e1f1b723e */ /* 0x000fc400000000ff */
[----:B------:R-:W-:Y:S02]  /*2240*/  F2FP.F16.F32.PACK_AB R57, R59, R58 ;  /* 0x0000003a3b39723e */ /* 0x000fe400000000ff */
[----:B------:R-:W-:Y:S02]  /*2250*/  ISETP.LT.U32.AND P0, PT, R4, 0x40, P0 ;  /* 0x000000400400780c */ /* 0x000fe40000701070 */
[----:B------:R-:W-:Y:S02]  /*2260*/  F2FP.F16.F32.PACK_AB R97, R99, R98 ;  /* 0x000000626361723e */ /* 0x000fe400000000ff */
[----:B------:R-:W-:Y:S01]  /*2270*/  F2FP.F16.F32.PACK_AB R128, R129, R128 ;  /* 0x000000808180723e */ /* 0x000fe200000000ff */
[----:B------:R-:W1:Y:S01]  /*2280*/  @!P2 SYNCS.CCTL.IV [UR20+0x8008] ;  /* 0x00800800ff00a9b1 */ /* 0x000e620008000014 */
[----:B------:R-:W-:Y:S01]  /*2290*/  F2FP.F16.F32.PACK_AB R58, R61, R60 ;  /* 0x0000003c3d3a723e */ /* 0x000fe200000000ff */
[----:B-1----:R-:W-:Y:S01]  /*22a0*/  STSM.16.M88.4 [R2], R88 ;  /* 0x0000005802007844 */ /* 0x002fe20000000200 */
[----:B------:R-:W-:-:S02]  /*22b0*/  F2FP.F16.F32.PACK_AB R59, R63, R62 ;  /* 0x0000003e3f3b723e */ /* 0x000fc400000000ff */
[----:B------:R-:W-:Y:S01]  /*22c0*/  LOP3.LUT R4, R0, 0x40, RZ, 0x3c, !PT ;  /* 0x0000004000047812 */ /* 0x000fe200078e3cff */
[----:B------:R-:W-:Y:S01]  /*22d0*/  STSM.16.M88.4 [R2+0x4000], R120 ;  /* 0x0040007802007844 */ /* 0x000fe20000000200 */
[----:B------:R-:W-:Y:S01]  /*22e0*/  F2FP.F16.F32.PACK_AB R98, R101, R100 ;  /* 0x000000646562723e */ /* 0x000fe200000000ff */
[----:B------:R-:W-:Y:S01]  /*22f0*/  VOTEU.ANY UP0, P0 ;  /* 0x00000000003f7886 */ /* 0x000fe20000000100 */
[----:B------:R-:W-:Y:S01]  /*2300*/  F2FP.F16.F32.PACK_AB R99, R103, R102 ;  /* 0x000000666763723e */ /* 0x000fe200000000ff */
[----:B------:R-:W-:Y:S01]  /*2310*/  STSM.16.M88.4 [R2+0x2000], R24 ;  /* 0x0020001802007844 */ /* 0x000fe20000000200 */
[----:B------:R-:W-:Y:S01]  /*2320*/  F2FP.F16.F32.PACK_AB R129, R131, R130 ;  /* 0x000000828381723e */ /* 0x000fe200000000ff */
[----:B------:R-:W-:Y:S01]  /*2330*/  VIADD R4, R4, UR20 ;  /* 0x0000001404047c36 */ /* 0x000fe20008000000 */
[----:B------:R-:W-:Y:S01]  /*2340*/  F2FP.F16.F32.PACK_AB R32, R33, R32 ;  /* 0x000000202120723e */ /* 0x000fe200000000ff */
[----:B------:R-:W-:Y:S01]  /*2350*/  STSM.16.M88.4 [R2+0x6000], R56 ;  /* 0x0060003802007844 */ /* 0x000fe20000000200 */
[----:B------:R-:W-:Y:S01]  /*2360*/  F2FP.F16.F32.PACK_AB R130, R133, R132 ;  /* 0x000000848582723e */ /* 0x000fe200000000ff */
[----:B------:R-:W-:Y:S01]  /*2370*/  VOTEU.ANY UP1, P0 ;  /* 0x00000000003f7886 */ /* 0x000fe20000020100 */
[----:B------:R-:W-:Y:S01]  /*2380*/  F2FP.F16.F32.PACK_AB R131, R135, R134 ;  /* 0x000000868783723e */ /* 0x000fe200000000ff */
[----:B------:R-:W-:Y:S01]  /*2390*/  STSM.16.M88.4 [R3], R96 ;  /* 0x0000006003007844 */ /* 0x000fe20000000200 */
[----:B------:R-:W-:Y:S01]  /*23a0*/  F2FP.F16.F32.PACK_AB R33, R35, R34 ;  /* 0x000000222321723e */ /* 0x000fe200000000ff */
[----:B------:R-:W-:Y:S01]  /*23b0*/  @UP0 UMOV UR6, UR26 ;  /* 0x0000001a00060c82 */ /* 0x000fe20008000000 */
[----:B------:R-:W-:Y:S01]  /*23c0*/  F2FP.F16.F32.PACK_AB R64, R65, R64 ;  /* 0x000000404140723e */ /* 0x000fe200000000ff */
[----:B------:R-:W-:Y:S01]  /*23d0*/  STSM.16.M88.4 [R3+0x4000], R128 ;  /* 0x0040008003007844 */ /* 0x000fe20000000200 */
[----:B------:R-:W-:Y:S01]  /*23e0*/  F2FP.F16.F32.PACK_AB R104, R105, R104 ;  /* 0x000000686968723e */ /* 0x000fe200000000ff */
[----:B------:R-:W-:Y:S01]  /*23f0*/  @UP0 UMOV UR7, UR27 ;  /* 0x0000001b00070c82 */ /* 0x000fe20008000000 */
[----:B------:R-:W-:-:S02]  /*2400*/  F2FP.F16.F32.PACK_AB R34, R37, R36 ;  /* 0x000000242522723e */ /* 0x000fc400000000ff */
[----:B------:R-:W-:Y:S02]  /*2410*/  F2FP.F16.F32.PACK_AB R35, R39, R38 ;  /* 0x000000262723723e */ /* 0x000fe400000000ff */
[----:B------:R-:W-:Y:S02]  /*2420*/  F2FP.F16.F32.PACK_AB R65, R67, R66 ;  /* 0x000000424341723e */ /* 0x000fe400000000ff */
[----:B------:R-:W-:Y:S01]  /*2430*/  F2FP.F16.F32.PACK_AB R105, R107, R106 ;  /* 0x0000006a6b69723e */ /* 0x000fe200000000ff */
[----:B------:R-:W-:Y:S01]  /*2440*/  STSM.16.M88.4 [R3+0x2000], R32 ;  /* 0x0020002003007844 */ /* 0x000fe20000000200 */
[----:B------:R-:W-:Y:S02]  /*2450*/  F2FP.F16.F32.PACK_AB R136, R137, R136 ;  /* 0x000000888988723e */ /* 0x000fe400000000ff */
[----:B------:R-:W-:Y:S02]  /*2460*/  F2FP.F16.F32.PACK_AB R66, R69, R68 ;  /* 0x000000444542723e */ /* 0x000fe400000000ff */
[----:B------:R-:W-:-:S02]  /*2470*/  F2FP.F16.F32.PACK_AB R67, R71, R70 ;  /* 0x000000464743723e */ /* 0x000fc400000000ff */
[----:B------:R-:W-:Y:S02]  /*2480*/  LOP3.LUT R0, R0, 0x60, RZ, 0x3c, !PT ;  /* 0x0000006000007812 */ /* 0x000fe400078e3cff */
[----:B------:R-:W-:Y:S01]  /*2490*/  F2FP.F16.F32.PACK_AB R106, R109, R108 ;  /* 0x0000006c6d6a723e */ /* 0x000fe200000000ff */
[----:B------:R-:W-:Y:S01]  /*24a0*/  STSM.16.M88.4 [R3+0x6000], R64 ;  /* 0x0060004003007844 */ /* 0x000fe20000000200 */
[----:B------:R-:W-:Y:S01]  /*24b0*/  F2FP.F16.F32.PACK_AB R107, R111, R110 ;  /* 0x0000006e6f6b723e */ /* 0x000fe200000000ff */
[----:B------:R-:W-:Y:S01]  /*24c0*/  VIADD R0, R0, UR20 ;  /* 0x0000001400007c36 */ /* 0x000fe20008000000 */
[----:B------:R-:W-:Y:S02]  /*24d0*/  F2FP.F16.F32.PACK_AB R137, R139, R138 ;  /* 0x0000008a8b89723e */ /* 0x000fe400000000ff */
[----:B------:R-:W-:Y:S01]  /*24e0*/  F2FP.F16.F32.PACK_AB R40, R41, R40 ;  /* 0x000000282928723e */ /* 0x000fe200000000ff */
[----:B------:R-:W-:Y:S01]  /*24f0*/  STSM.16.M88.4 [R4], R104 ;  /* 0x0000006804007844 */ /* 0x000fe20000000200 */
        /* <DEDUP_REMOVED lines=8> */
[----:B------:R-:W-:Y:S02]  /*2580*/  F2FP.F16.F32.PACK_AB R73, R75, R74 ;  /* 0x0000004a4b49723e */ /* 0x000fe400000000ff */
[----:B------:R-:W-:Y:S01]  /*2590*/  F2FP.F16.F32.PACK_AB R113, R115, R114 ;  /* 0x000000727371723e */ /* 0x000fe200000000ff */
[----:B------:R-:W-:Y:S01]  /*25a0*/  STSM.16.M88.4 [R4+0x2000], R40 ;  /* 0x0020002804007844 */ /* 0x000fe20000000200 */
[----:B------:R-:W-:Y:S02]  /*25b0*/  F2FP.F16.F32.PACK_AB R144, R145, R144 ;  /* 0x000000909190723e */ /* 0x000fe400000000ff */
[----:B------:R-:W-:Y:S02]  /*25c0*/  F2FP.F16.F32.PACK_AB R74, R77, R76 ;  /* 0x0000004c4d4a723e */ /* 0x000fe400000000ff */
[----:B------:R-:W-:Y:S02]  /*25d0*/  F2FP.F16.F32.PACK_AB R75, R79, R78 ;  /* 0x0000004e4f4b723e */ /* 0x000fe400000000ff */
[----:B------:R-:W-:-:S02]  /*25e0*/  F2FP.F16.F32.PACK_AB R114, R117, R116 ;  /* 0x000000747572723e */ /* 0x000fc400000000ff */
[----:B------:R-:W-:Y:S01]  /*25f0*/  F2FP.F16.F32.PACK_AB R115, R119, R118 ;  /* 0x000000767773723e */ /* 0x000fe200000000ff */
[----:B------:R-:W-:Y:S01]  /*2600*/  STSM.16.M88.4 [R4+0x6000], R72 ;  /* 0x0060004804007844 */ /* 0x000fe20000000200 */
[----:B------:R-:W-:Y:S02]  /*2610*/  F2FP.F16.F32.PACK_AB R145, R147, R146 ;  /* 0x000000929391723e */ /* 0x000fe400000000ff */
[----:B------:R-:W-:Y:S01]  /*2620*/  F2FP.F16.F32.PACK_AB R48, R49, R48 ;  /* 0x000000303130723e */ /* 0x000fe200000000ff */
[----:B------:R-:W-:Y:S01]  /*2630*/  STSM.16.M88.4 [R0], R112 ;  /* 0x0000007000007844 */ /* 0x000fe20000000200 */
[----:B------:R-:W-:Y:S02]  /*2640*/  F2FP.F16.F32.PACK_AB R146, R149, R148 ;  /* 0x000000949592723e */ /* 0x000fe400000000ff */
[----:B------:R-:W-:Y:S02]  /*2650*/  F2FP.F16.F32.PACK_AB R147, R151, R150 ;  /* 0x000000969793723e */ /* 0x000fe400000000ff */
[----:B------:R-:W-:-:S02]  /*2660*/  F2FP.F16.F32.PACK_AB R49, R51, R50 ;  /* 0x000000323331723e */ /* 0x000fc400000000ff */
[----:B------:R-:W-:Y:S01]  /*2670*/  F2FP.F16.F32.PACK_AB R80, R81, R80 ;  /* 0x000000505150723e */ /* 0x000fe200000000ff */
[----:B------:R-:W-:Y:S01]  /*2680*/  STSM.16.M88.4 [R0+0x4000], R144 ;  /* 0x0040009000007844 */ /* 0x000fe20000000200 */
[----:B------:R-:W-:Y:S02]  /*2690*/  F2FP.F16.F32.PACK_AB R50, R53, R52 ;  /* 0x000000343532723e */ /* 0x000fe400000000ff */
[----:B------:R-:W-:Y:S02]  /*26a0*/  F2FP.F16.F32.PACK_AB R51, R55, R54 ;  /* 0x000000363733723e */ /* 0x000fe400000000ff */
[----:B------:R-:W-:Y:S02]  /*26b0*/  F2FP.F16.F32.PACK_AB R81, R83, R82 ;  /* 0x000000525351723e */ /* 0x000fe400000000ff */
[----:B------:R-:W-:Y:S01]  /*26c0*/  F2FP.F16.F32.PACK_AB R82, R85, R84 ;  /* 0x000000545552723e */ /* 0x000fe200000000ff */
[----:B------:R-:W-:Y:S01]  /*26d0*/  STSM.16.M88.4 [R0+0x2000], R48 ;  /* 0x0020003000007844 */ /* 0x000fe20000000200 */
[----:B------:R-:W-:-:S05]  /*26e0*/  F2FP.F16.F32.PACK_AB R83, R87, R86 ;  /* 0x000000565753723e */ /* 0x000fca00000000ff */
[----:B------:R-:W-:Y:S01]  /*26f0*/  STSM.16.M88.4 [R0+0x6000], R80 ;  /* 0x0060005000007844 */ /* 0x000fe20000000200 */
[----:B------:R1:W-:Y:S06]  /*2700*/  MEMBAR.ALL.CTA ;  /* 0x0000000000007992 */ /* 0x0003ec0000008000 */
[----:B-1----:R-:W1:Y:S02]  /*2710*/  FENCE.VIEW.ASYNC.S ;  /* 0x00000000000073c6 */ /* 0x002e640000000000 */
[----:B-1----:R-:W-:Y:S06]  /*2720*/  BAR.SYNC.DEFER_BLOCKING 0x0 ;  /* 0x0000000000007b1d */ /* 0x002fec0000010000 */
[----:B------:R1:W-:Y:S01]  /*2730*/  @UP1 UTMASTG.2D [UR8], [UR6] ;  /* 0x00000008060013b5 */ /* 0x0003e20008008000 */
[----:B------:R0:W-:Y:S01]  /*2740*/  UTMACMDFLUSH ;  /* 0x00000000000079b7 */ /* 0x0001e20000000000 */
[----:B------:R-:W-:-:S04]  /*2750*/  DEPBAR.LE SB0, 0x0 ;  /* 0x000080000000791a */ /* 0x000fc80000000000 */
[----:B------:R-:W-:Y:S06]  /*2760*/  BAR.SYNC.DEFER_BLOCKING 0x0 ;  /* 0x0000000000007b1d */ /* 0x000fec0000010000 */
[----:B-1----:R-:W-:Y:S05]  /*2770*/  EXIT ;  /* 0x000000000000794d */ /* 0x002fea0003800000 */
.L_x_48:
[----:B------:R-:W1:Y:S02]  /*2780*/  SYNCS.PHASECHK.TRANS64.TRYWAIT P0, [UR34+0x8000], R2 ;  /* 0x00800002ff0075a7 */ /* 0x000e640008000162 */
[----:B-1----:R-:W-:Y:S05]  /*2790*/  @!P0 BRA `(.L_x_48) ;  /* 0xfffffffc00f88947 */ /* 0x002fea000383ffff */
[----:B------:R-:W-:Y:S05]  /*27a0*/  BRA `(.L_x_50) ;  /* 0xfffffff400bc7947 */ /* 0x000fea000383ffff */
.L_x_51:
[----:B------:R-:W-:-:S00]  /*27b0*/  BRA `(.L_x_51) ;  /* 0xfffffffc00fc7947 */ /* 0x000fc0000383ffff */
[----:B------:R-:W-:-:S00]  /*27c0*/  NOP ;  /* 0x0000000000007918 */ /* 0x000fc00000000000 */
        /* <DEDUP_REMOVED lines=11> */
.L_x_52:


//--------------------- .nv.shared.gluon_wgmma    --------------------------
	.section	.nv.shared.gluon_wgmma,"aw",@nobits
	.sectionflags	@""
	.align	16
	.zero		1024


//--------------------- .nv.shared.reserved.0     --------------------------
	.section	.nv.shared.reserved.0,"aw",@nobits
	.weak		__nv_reservedSMEM_offset_0_alias
	.size		__nv_reservedSMEM_offset_0_alias, 0, 0
	.other		__nv_reservedSMEM_offset_0_alias,@"STO_CUDA_RESERVED_SHARED STV_DEFAULT"
__nv_reservedSMEM_offset_0_alias:
	.zero		0


//--------------------- .nv.constant0.gluon_wgmma --------------------------
	.section	.nv.constant0.gluon_wgmma,"a",@progbits
	.sectionflags	@""
	.align	4
.nv.constant0.gluon_wgmma:
	.zero		608


//--------------------- SYMBOLS --------------------------

	.type		.nv.reservedSmem.offset0,@object
	.size		.nv.reservedSmem.offset0,0x4
